	.headerflags	@"EF_CUDA_TEXMODE_UNIFIED EF_CUDA_64BIT_ADDRESS EF_CUDA_ACCELERATORS EF_CUDA_SM90 EF_CUDA_VIRTUAL_SM(EF_CUDA_SM90)"
	.elftype	@"ET_EXEC"


//--------------------- .nv.info                  --------------------------
	.section	.nv.info,"",@"SHT_CUDA_INFO"
	.align	4


	//----- nvinfo : EIATTR_REGCOUNT
	.align		4
        /*0000*/ 	.byte	0x04, 0x2f
        /*0002*/ 	.short	(.L_1 - .L_0)
	.align		4
.L_0:
        /*0004*/ 	.word	index@(triton_mm)
        /*0008*/ 	.word	0x00000050


	//----- nvinfo : EIATTR_MIN_STACK_SIZE
	.align		4
.L_1:
        /*000c*/ 	.byte	0x04, 0x12
        /*000e*/ 	.short	(.L_3 - .L_2)
	.align		4
.L_2:
        /*0010*/ 	.word	index@(triton_mm)
        /*0014*/ 	.word	0x00000000


	//----- nvinfo : EIATTR_FRAME_SIZE
	.align		4
.L_3:
        /*0018*/ 	.byte	0x04, 0x11
        /*001a*/ 	.short	(.L_5 - .L_4)
	.align		4
.L_4:
        /*001c*/ 	.word	index@(triton_mm)
        /*0020*/ 	.word	0x00000000


	//----- nvinfo : EIATTR_MIN_STACK_SIZE
	.align		4
.L_5:
        /*0024*/ 	.byte	0x04, 0x12
        /*0026*/ 	.short	(.L_7 - .L_6)
	.align		4
.L_6:
        /*0028*/ 	.word	index@(triton_mm)
        /*002c*/ 	.word	0x00000000
.L_7:


//--------------------- .nv.info.triton_mm        --------------------------
	.section	.nv.info.triton_mm,"",@"SHT_CUDA_INFO"
	.sectionflags	@""
	.align	4


	//----- nvinfo : EIATTR_CUDA_API_VERSION
	.align		4
        /*0000*/ 	.byte	0x04, 0x37
        /*0002*/ 	.short	(.L_9 - .L_8)
.L_8:
        /*0004*/ 	.word	0x0000007c


	//----- nvinfo : EIATTR_KPARAM_INFO
	.align		4
.L_9:
        /*0008*/ 	.byte	0x04, 0x17
        /*000a*/ 	.short	(.L_11 - .L_10)
.L_10:
        /*000c*/ 	.word	0x00000000
        /*0010*/ 	.short	0x0003
        /*0012*/ 	.short	0x0018
        /*0014*/ 	.byte	0x00, 0xf0, 0x11, 0x00


	//----- nvinfo : EIATTR_KPARAM_INFO
	.align		4
.L_11:
        /*0018*/ 	.byte	0x04, 0x17
        /*001a*/ 	.short	(.L_13 - .L_12)
.L_12:
        /*001c*/ 	.word	0x00000000
        /*0020*/ 	.short	0x0002
        /*0022*/ 	.short	0x0010
        /*0024*/ 	.byte	0x00, 0xf0, 0x21, 0x00


	//----- nvinfo : EIATTR_KPARAM_INFO
	.align		4
.L_13:
        /*0028*/ 	.byte	0x04, 0x17
        /*002a*/ 	.short	(.L_15 - .L_14)
.L_14:
        /*002c*/ 	.word	0x00000000
        /*0030*/ 	.short	0x0001
        /*0032*/ 	.short	0x0008
        /*0034*/ 	.byte	0x00, 0xf0, 0x21, 0x00


	//----- nvinfo : EIATTR_KPARAM_INFO
	.align		4
.L_15:
        /*0038*/ 	.byte	0x04, 0x17
        /*003a*/ 	.short	(.L_17 - .L_16)
.L_16:
        /*003c*/ 	.word	0x00000000
        /*0040*/ 	.short	0x0000
        /*0042*/ 	.short	0x0000
        /*0044*/ 	.byte	0x00, 0xf0, 0x21, 0x00


	//----- nvinfo : EIATTR_SPARSE_MMA_MASK
	.align		4
.L_17:
        /*0048*/ 	.byte	0x03, 0x50
        /*004a*/ 	.short	0x0000


	//----- nvinfo : EIATTR_MAXREG_COUNT
	.align		4
        /*004c*/ 	.byte	0x03, 0x1b
        /*004e*/ 	.short	0x00ff


	//----- nvinfo : EIATTR_EXIT_INSTR_OFFSETS
	.align		4
        /*0050*/ 	.byte	0x04, 0x1c
        /*0052*/ 	.short	(.L_19 - .L_18)


	//   ....[0]....
.L_18:
        /*0054*/ 	.word	0x000023d0


	//   ....[1]....
        /*0058*/ 	.word	0x00002400


	//----- nvinfo : EIATTR_MAX_THREADS
	.align		4
.L_19:
        /*005c*/ 	.byte	0x04, 0x05
        /*005e*/ 	.short	(.L_21 - .L_20)
.L_20:
        /*0060*/ 	.word	0x00000080
        /*0064*/ 	.word	0x00000001
        /*0068*/ 	.word	0x00000001


	//----- nvinfo : EIATTR_CBANK_PARAM_SIZE
	.align		4
.L_21:
        /*006c*/ 	.byte	0x03, 0x19
        /*006e*/ 	.short	0x001c


	//----- nvinfo : EIATTR_PARAM_CBANK
	.align		4
        /*0070*/ 	.byte	0x04, 0x0a
        /*0072*/ 	.short	(.L_23 - .L_22)
	.align		4
.L_22:
        /*0074*/ 	.word	index@(.nv.constant0.triton_mm)
        /*0078*/ 	.short	0x0210
        /*007a*/ 	.short	0x001c


	//----- nvinfo : EIATTR_SW_WAR
	.align		4
.L_23:
        /*007c*/ 	.byte	0x04, 0x36
        /*007e*/ 	.short	(.L_25 - .L_24)
.L_24:
        /*0080*/ 	.word	0x00000008
.L_25:


//--------------------- .nv.callgraph             --------------------------
	.section	.nv.callgraph,"",@"SHT_CUDA_CALLGRAPH"
	.align	4
	.sectionentsize	8
	.align		4
        /*0000*/ 	.word	0x00000000
	.align		4
        /*0004*/ 	.word	0xffffffff
	.align		4
        /*0008*/ 	.word	0x00000000
	.align		4
        /*000c*/ 	.word	0xfffffffe
	.align		4
        /*0010*/ 	.word	0x00000000
	.align		4
        /*0014*/ 	.word	0xfffffffd
	.align		4
        /*0018*/ 	.word	0x00000000
	.align		4
        /*001c*/ 	.word	0xfffffffc


//--------------------- .text.triton_mm           --------------------------
	.section	.text.triton_mm,"ax",@progbits
	.sectionflags	@"SHF_BARRIERS=1"
	.align	128
        .global         triton_mm
        .type           triton_mm,@function
        .size           triton_mm,(.L_x_3 - triton_mm)
        .other          triton_mm,@"STO_CUDA_ENTRY STV_DEFAULT"
triton_mm:
.text.triton_mm:
[----:B------:R-:W1:Y:S08]  /*0000*/  LDC R1, c[0x0][0x28] ;  /* 0x00000a00ff017b82 */ /* 0x000e700000000800 */
[----:B------:R-:W2:Y:S01]  /*0010*/  S2UR UR11, SR_CTAID.X ;  /* 0x00000000000b79c3 */ /* 0x000ea20000002500 */
[----:B------:R-:W-:Y:S01]  /*0020*/  UMOV UR14, URZ ;  /* 0x0000003f000e7c82 */ /* 0x000fe20008000000 */
[----:B------:R-:W3:Y:S01]  /*0030*/  S2R R57, SR_TID.X ;  /* 0x0000000000397919 */ /* 0x000ee20000002100 */
[----:B------:R-:W-:-:S05]  /*0040*/  ULDC.64 UR24, c[0x0][0x208] ;  /* 0x0000820000187ab9 */ /* 0x000fca0000000a00 */
[----:B------:R-:W4:Y:S08]  /*0050*/  S2UR UR18, SR_CgaCtaId ;  /* 0x00000000001279c3 */ /* 0x000f300000008800 */
[----:B------:R-:W5:Y:S01]  /*0060*/  LDC.64 R38, c[0x0][0x210] ;  /* 0x00008400ff267b82 */ /* 0x000f620000000a00 */
[----:B--2---:R-:W-:-:S07]  /*0070*/  UIMAD.WIDE UR4, UR11, 0x2aaaaaab, URZ ;  /* 0x2aaaaaab0b0478a5 */ /* 0x004fce000f8e023f */
[----:B------:R-:W2:Y:S01]  /*0080*/  LDC.64 R40, c[0x0][0x218] ;  /* 0x00008600ff287b82 */ /* 0x000ea20000000a00 */
[----:B------:R-:W-:Y:S01]  /*0090*/  USHF.R.U32.HI UR22, URZ, 0x1f, UR5 ;  /* 0x0000001f3f167899 */ /* 0x000fe20008011605 */
[----:B------:R-:W-:-:S03]  /*00a0*/  UMOV UR4, 0xfffffff8 ;  /* 0xfffffff800047882 */ /* 0x000fc60000000000 */
[----:B------:R-:W-:Y:S01]  /*00b0*/  ULEA.HI.SX32 UR22, UR5, UR22, 0x1a ;  /* 0x0000001605167291 */ /* 0x000fe2000f8fd23f */
[----:B---3--:R-:W-:Y:S02]  /*00c0*/  IMAD.SHL.U32 R9, R57, 0x8, RZ ;  /* 0x0000000839097824 */ /* 0x008fe400078e00ff */
[----:B------:R-:W-:Y:S01]  /*00d0*/  ULDC UR5, c[0x0][0x228] ;  /* 0x00008a0000057ab9 */ /* 0x000fe20000000800 */
[----:B------:R-:W-:Y:S01]  /*00e0*/  UIMAD UR4, UR22, UR4, 0x1 ;  /* 0x00000001160474a4 */ /* 0x000fe2000f8e0204 */
[--C-:B------:R-:W-:Y:S01]  /*00f0*/  SHF.R.U32.HI R20, RZ, 0x4, R57.reuse ;  /* 0x00000004ff147819 */ /* 0x100fe20000011639 */
[----:B------:R-:W-:Y:S01]  /*0100*/  UIMAD UR12, UR22, -0x180, UR11 ;  /* 0xfffffe80160c78a4 */ /* 0x000fe2000f8e020b */
[----:B------:R-:W-:Y:S01]  /*0110*/  LOP3.LUT R71, R9, 0x78, RZ, 0xc0, !PT ;  /* 0x0000007809477812 */ /* 0x000fe200078ec0ff */
[----:B------:R-:W-:Y:S01]  /*0120*/  UISETP.LT.AND UP0, UPT, UR4, 0x8, UPT ;  /* 0x000000080400788c */ /* 0x000fe2000bf01270 */
[----:B------:R-:W-:Y:S01]  /*0130*/  SHF.R.U32.HI R59, RZ, 0x5, R57 ;  /* 0x00000005ff3b7819 */ /* 0x000fe20000011639 */
[----:B------:R-:W-:Y:S01]  /*0140*/  USHF.R.U32.HI UR9, URZ, 0x1f, UR5 ;  /* 0x0000001f3f097899 */ /* 0x000fe20008011605 */
[----:B------:R-:W-:Y:S01]  /*0150*/  SGXT.U32 R20, R20, 0x1 ;  /* 0x000000011414781a */ /* 0x000fe20000000000 */
[----:B------:R-:W-:Y:S01]  /*0160*/  USEL UR20, UR4, 0x8, UP0 ;  /* 0x0000000804147887 */ /* 0x000fe20008000000 */
[----:B------:R-:W-:Y:S01]  /*0170*/  IMAD.U32 R2, RZ, RZ, UR12 ;  /* 0x0000000cff027e24 */ /* 0x000fe2000f8e00ff */
[----:B------:R-:W-:Y:S01]  /*0180*/  ULOP3.LUT UR4, UR9, UR5, URZ, 0xc0, !UPT ;  /* 0x0000000509047292 */ /* 0x000fe2000f8ec03f */
[----:B-1---5:R-:W-:Y:S01]  /*0190*/  IMAD.WIDE.U32 R44, R71, 0x2, R38 ;  /* 0x00000002472c7825 */ /* 0x022fe200078e0026 */
[----:B------:R-:W-:Y:S01]  /*01a0*/  UIADD3 UR5, UR9, UR5, URZ ;  /* 0x0000000509057290 */ /* 0x000fe2000fffe03f */
[----:B------:R-:W-:Y:S01]  /*01b0*/  SGXT.U32 R59, R59, 0x2 ;  /* 0x000000023b3b781a */ /* 0x000fe20000000000 */
[----:B------:R-:W-:Y:S01]  /*01c0*/  UIADD3 UR4, -UR4, URZ, URZ ;  /* 0x0000003f04047290 */ /* 0x000fe2000fffe13f */
[----:B------:R-:W-:Y:S01]  /*01d0*/  IABS R0, UR20 ;  /* 0x0000001400007c13 */ /* 0x000fe20008000000 */
[----:B------:R-:W-:Y:S01]  /*01e0*/  ULOP3.LUT UR12, UR12, UR20, URZ, 0x3c, !UPT ;  /* 0x000000140c0c7292 */ /* 0x000fe2000f8e3c3f */
[----:B------:R-:W-:Y:S01]  /*01f0*/  IABS R2, R2 ;  /* 0x0000000200027213 */ /* 0x000fe20000000000 */
[----:B------:R-:W-:Y:S01]  /*0200*/  ULEA.HI UR4, UR5, UR4, URZ, 0x1f ;  /* 0x0000000405047291 */ /* 0x000fe2000f8ff83f */
[----:B------:R-:W-:Y:S01]  /*0210*/  R2UR UR8, R0 ;  /* 0x00000000000872ca */ /* 0x000fe200000e0000 */
[----:B------:R-:W-:Y:S01]  /*0220*/  ULOP3.LUT UR19, URZ, UR20, URZ, 0x33, !UPT ;  /* 0x000000143f137292 */ /* 0x000fe2000f8e333f */
[----:B------:R-:W-:Y:S01]  /*0230*/  R2UR UR10, R2 ;  /* 0x00000000020a72ca */ /* 0x000fe200000e0000 */
[----:B------:R-:W-:Y:S01]  /*0240*/  USHF.L.U32 UR23, UR4, 0x1, URZ ;  /* 0x0000000104177899 */ /* 0x000fe2000800063f */
[----:B------:R-:W-:-:S02]  /*0250*/  LOP3.LUT R62, R57, 0x7, RZ, 0xc0, !PT ;  /* 0x00000007393e7812 */ /* 0x000fc400078ec0ff */
[----:B------:R-:W-:Y:S01]  /*0260*/  SHF.R.U32.HI R61, RZ, 0x3, R57 ;  /* 0x00000003ff3d7819 */ /* 0x000fe20000011639 */
[----:B------:R-:W-:Y:S02]  /*0270*/  UISETP.GT.AND UP2, UPT, UR23, 0x100, UPT ;  /* 0x000001001700788c */ /* 0x000fe4000bf44270 */
[C---:B------:R-:W-:Y:S01]  /*0280*/  ISETP.GE.AND P0, PT, R71.reuse, UR23, PT ;  /* 0x0000001747007c0c */ /* 0x040fe2000bf06270 */
[----:B------:R-:W-:Y:S01]  /*0290*/  UIADD3 UR4, UR23, -0x180, URZ ;  /* 0xfffffe8017047890 */ /* 0x000fe2000fffe03f */
[----:B------:R-:W-:Y:S01]  /*02a0*/  ISETP.LT.AND P6, PT, RZ, UR23, PT ;  /* 0x00000017ff007c0c */ /* 0x000fe2000bfc1270 */
[----:B------:R-:W-:Y:S01]  /*02b0*/  UIADD3 UR9, UR23, -0x80, URZ ;  /* 0xffffff8017097890 */ /* 0x000fe2000fffe03f */
[----:B------:R-:W1:Y:S01]  /*02c0*/  I2F.RP R4, UR8 ;  /* 0x0000000800047d06 */ /* 0x000e620008209400 */
[----:B------:R-:W-:Y:S01]  /*02d0*/  PLOP3.LUT P1, PT, PT, PT, UP2, 0x80, 0x0 ;  /* 0x000000000000781c */ /* 0x000fe20003f2f028 */
[----:B------:R-:W-:Y:S01]  /*02e0*/  UISETP.NE.AND UP2, UPT, UR20, URZ, UPT ;  /* 0x0000003f1400728c */ /* 0x000fe2000bf45270 */
[C---:B------:R-:W-:Y:S01]  /*02f0*/  ISETP.GE.AND P3, PT, R71.reuse, UR4, PT ;  /* 0x0000000447007c0c */ /* 0x040fe2000bf66270 */
[----:B------:R-:W-:Y:S01]  /*0300*/  UISETP.GT.AND UP3, UPT, UR23, 0x80, UPT ;  /* 0x000000801700788c */ /* 0x000fe2000bf64270 */
[----:B------:R-:W-:Y:S01]  /*0310*/  ISETP.GE.AND P5, PT, R71, UR9, PT ;  /* 0x0000000947007c0c */ /* 0x000fe2000bfa6270 */
[----:B------:R-:W-:Y:S01]  /*0320*/  UMOV UR4, 0x400 ;  /* 0x0000040000047882 */ /* 0x000fe20000000000 */
[----:B------:R-:W-:Y:S01]  /*0330*/  UISETP.GT.AND UP1, UPT, UR23, 0x180, UPT ;  /* 0x000001801700788c */ /* 0x000fe2000bf24270 */
[----:B------:R-:W-:Y:S01]  /*0340*/  SGXT.U32 R61, R61, 0x2 ;  /* 0x000000023d3d781a */ /* 0x000fe20000000000 */
[----:B----4-:R-:W-:Y:S01]  /*0350*/  UPRMT UR18, UR18, 0x654, UR4 ;  /* 0x0000065412127896 */ /* 0x010fe20008000004 */
[----:B------:R-:W-:Y:S01]  /*0360*/  PLOP3.LUT P2, PT, PT, PT, UP3, 0x80, 0x0 ;  /* 0x000000000000781c */ /* 0x000fe20003f4f038 */
[----:B-1----:R-:W1:Y:S02]  /*0370*/  MUFU.RCP R3, R4 ;  /* 0x0000000400037308 */ /* 0x002e640000001000 */
[----:B-1----:R-:W-:Y:S01]  /*0380*/  VIADD R3, R3, 0xffffffe ;  /* 0x0ffffffe03037836 */ /* 0x002fe20000000000 */
[----:B------:R-:W-:-:S05]  /*0390*/  SEL R4, RZ, 0x10, P5 ;  /* 0x00000010ff047807 */ /* 0x000fca0002800000 */
[----:B------:R-:W1:Y:S01]  /*03a0*/  F2I.FTZ.U32.TRUNC.NTZ R0, R3 ;  /* 0x0000000300007305 */ /* 0x000e62000021f000 */
[----:B------:R-:W-:-:S04]  /*03b0*/  SEL R4, R4, RZ, P2 ;  /* 0x000000ff04047207 */ /* 0x000fc80001000000 */
[----:B------:R-:W-:Y:S02]  /*03c0*/  ISETP.NE.U32.AND P2, PT, R4, RZ, PT ;  /* 0x000000ff0400720c */ /* 0x000fe40003f45070 */
[----:B-1----:R-:W-:Y:S02]  /*03d0*/  R2UR UR15, R0 ;  /* 0x00000000000f72ca */ /* 0x002fe400000e0000 */
[----:B------:R-:W-:-:S05]  /*03e0*/  IABS R0, UR20 ;  /* 0x0000001400007c13 */ /* 0x000fca0008000000 */
[----:B------:R-:W-:-:S05]  /*03f0*/  IMAD.MOV R0, RZ, RZ, -R0 ;  /* 0x000000ffff007224 */ /* 0x000fca00078e0a00 */
[----:B------:R-:W-:Y:S01]  /*0400*/  R2UR UR7, R0 ;  /* 0x00000000000772ca */ /* 0x000fe200000e0000 */
[----:B------:R-:W-:Y:S01]  /*0410*/  UIADD3 UR6, URZ, -UR15, URZ ;  /* 0x8000000f3f067290 */ /* 0x000fe2000fffe03f */
[----:B------:R-:W-:-:S03]  /*0420*/  SHF.R.U32.HI R0, RZ, 0x4, R57 ;  /* 0x00000004ff007819 */ /* 0x000fc60000011639 */
[----:B------:R-:W-:Y:S01]  /*0430*/  UIMAD UR6, UR6, UR8, URZ ;  /* 0x00000008060672a4 */ /* 0x000fe2000f8e023f */
[----:B------:R-:W-:-:S03]  /*0440*/  SGXT.U32 R0, R0, 0x3 ;  /* 0x000000030000781a */ /* 0x000fc60000000000 */
[----:B------:R-:W-:Y:S01]  /*0450*/  UIMAD.WIDE.U32 UR14, UR15, UR6, UR14 ;  /* 0x000000060f0e72a5 */ /* 0x000fe2000f8e000e */
[C---:B------:R-:W-:Y:S01]  /*0460*/  LOP3.LUT R3, R0.reuse, 0x30, RZ, 0xfc, !PT ;  /* 0x0000003000037812 */ /* 0x040fe200078efcff */
[----:B------:R-:W-:Y:S01]  /*0470*/  UIADD3 UR6, UR23, -0x100, URZ ;  /* 0xffffff0017067890 */ /* 0x000fe2000fffe03f */
[C---:B------:R-:W-:Y:S01]  /*0480*/  LOP3.LUT R5, R0.reuse, 0x20, RZ, 0xfc, !PT ;  /* 0x0000002000057812 */ /* 0x040fe200078efcff */
[C---:B------:R-:W-:Y:S01]  /*0490*/  IMAD.SHL.U32 R2, R0.reuse, 0x8, RZ ;  /* 0x0000000800027824 */ /* 0x040fe200078e00ff */
[C---:B------:R-:W-:Y:S01]  /*04a0*/  LOP3.LUT R69, R0.reuse, 0x8, RZ, 0xfc, !PT ;  /* 0x0000000800457812 */ /* 0x040fe200078efcff */
[----:B------:R-:W-:Y:S01]  /*04b0*/  IMAD.SHL.U32 R3, R3, 0x80, RZ ;  /* 0x0000008003037824 */ /* 0x000fe200078e00ff */
[----:B------:R-:W-:Y:S01]  /*04c0*/  UMOV UR21, UR15 ;  /* 0x0000000f00157c82 */ /* 0x000fe20008000000 */
[----:B------:R-:W-:Y:S01]  /*04d0*/  ISETP.GE.AND P4, PT, R71, UR6, PT ;  /* 0x0000000647007c0c */ /* 0x000fe2000bf86270 */
[----:B------:R-:W-:Y:S01]  /*04e0*/  UIMAD.WIDE.U32 UR14, UR21, UR10, URZ ;  /* 0x0000000a150e72a5 */ /* 0x000fe2000f8e003f */
[----:B------:R-:W-:Y:S01]  /*04f0*/  IMAD.SHL.U32 R5, R5, 0x80, RZ ;  /* 0x0000008005057824 */ /* 0x000fe200078e00ff */
[----:B------:R-:W-:Y:S01]  /*0500*/  LOP3.LUT R2, R2, 0x78, R9, 0x78, !PT ;  /* 0x0000007802027812 */ /* 0x000fe200078e7809 */
[C---:B------:R-:W-:Y:S01]  /*0510*/  IMAD.SHL.U32 R11, R0.reuse, 0x80, RZ ;  /* 0x00000080000b7824 */ /* 0x040fe200078e00ff */
[C---:B------:R-:W-:Y:S01]  /*0520*/  LOP3.LUT R7, R0.reuse, 0x10, RZ, 0xfc, !PT ;  /* 0x0000001000077812 */ /* 0x040fe200078efcff */
[----:B------:R-:W-:Y:S01]  /*0530*/  IMAD.SHL.U32 R69, R69, 0x80, RZ ;  /* 0x0000008045457824 */ /* 0x000fe200078e00ff */
[C---:B------:R-:W-:Y:S01]  /*0540*/  LOP3.LUT R67, R0.reuse, 0x18, RZ, 0xfc, !PT ;  /* 0x0000001800437812 */ /* 0x040fe200078efcff */
[----:B------:R-:W-:Y:S01]  /*0550*/  UMOV UR5, UR15 ;  /* 0x0000000f00057c82 */ /* 0x000fe20008000000 */
[C---:B------:R-:W-:Y:S01]  /*0560*/  LOP3.LUT R65, R0.reuse, 0x28, RZ, 0xfc, !PT ;  /* 0x0000002800417812 */ /* 0x040fe200078efcff */
[----:B------:R-:W-:Y:S01]  /*0570*/  UIMAD UR10, UR5, UR7, UR10 ;  /* 0x00000007050a72a4 */ /* 0x000fe2000f8e020a */
[----:B------:R-:W-:Y:S01]  /*0580*/  LOP3.LUT R63, R0, 0x38, RZ, 0xfc, !PT ;  /* 0x00000038003f7812 */ /* 0x000fe200078efcff */
[----:B------:R-:W-:Y:S01]  /*0590*/  IMAD.SHL.U32 R7, R7, 0x80, RZ ;  /* 0x0000008007077824 */ /* 0x000fe200078e00ff */
[-C--:B------:R-:W-:Y:S01]  /*05a0*/  LOP3.LUT R64, R3, R2.reuse, RZ, 0xfc, !PT ;  /* 0x0000000203407212 */ /* 0x080fe200078efcff */
[----:B------:R-:W-:Y:S01]  /*05b0*/  UISETP.GT.U32.AND UP0, UPT, UR8, UR10, UPT ;  /* 0x0000000a0800728c */ /* 0x000fe2000bf04070 */
[-C--:B------:R-:W-:Y:S01]  /*05c0*/  LOP3.LUT R66, R5, R2.reuse, RZ, 0xfc, !PT ;  /* 0x0000000205427212 */ /* 0x080fe200078efcff */
[----:B------:R-:W-:Y:S01]  /*05d0*/  IMAD.SHL.U32 R67, R67, 0x80, RZ ;  /* 0x0000008043437824 */ /* 0x000fe200078e00ff */
[----:B------:R-:W-:Y:S01]  /*05e0*/  SEL R3, RZ, 0x10, P4 ;  /* 0x00000010ff037807 */ /* 0x000fe20002000000 */
[----:B------:R-:W-:Y:S01]  /*05f0*/  IMAD.SHL.U32 R65, R65, 0x80, RZ ;  /* 0x0000008041417824 */ /* 0x000fe200078e00ff */
[----:B------:R-:W-:Y:S01]  /*0600*/  SEL R5, RZ, 0x10, P0 ;  /* 0x00000010ff057807 */ /* 0x000fe20000000000 */
[----:B------:R-:W-:Y:S01]  /*0610*/  IMAD.SHL.U32 R63, R63, 0x80, RZ ;  /* 0x000000803f3f7824 */ /* 0x000fe200078e00ff */
[----:B------:R-:W-:Y:S01]  /*0620*/  SEL R3, R3, RZ, P1 ;  /* 0x000000ff03037207 */ /* 0x000fe20000800000 */
[----:B------:R-:W-:Y:S01]  /*0630*/  IMAD.SHL.U32 R66, R66, 0x2, RZ ;  /* 0x0000000242427824 */ /* 0x000fe200078e00ff */
[----:B------:R-:W-:Y:S01]  /*0640*/  SEL R5, R5, RZ, P6 ;  /* 0x000000ff05057207 */ /* 0x000fe20003000000 */
[----:B------:R-:W-:Y:S01]  /*0650*/  IMAD.SHL.U32 R64, R64, 0x2, RZ ;  /* 0x0000000240407824 */ /* 0x000fe200078e00ff */
[----:B------:R-:W-:Y:S01]  /*0660*/  @!UP0 UIADD3 UR10, UR10, -UR8, URZ ;  /* 0x800000080a0a8290 */ /* 0x000fe2000fffe03f */
[----:B------:R-:W-:Y:S01]  /*0670*/  LOP3.LUT R70, R2, R11, RZ, 0xfc, !PT ;  /* 0x0000000b02467212 */ /* 0x000fe200078efcff */
[----:B------:R-:W-:Y:S01]  /*0680*/  @!UP0 UIADD3 UR5, UR5, 0x1, URZ ;  /* 0x0000000105058890 */ /* 0x000fe2000fffe03f */
[-C--:B------:R-:W-:Y:S01]  /*0690*/  LOP3.LUT R69, R69, R2.reuse, RZ, 0xfc, !PT ;  /* 0x0000000245457212 */ /* 0x080fe200078efcff */
[----:B------:R-:W-:Y:S01]  /*06a0*/  UISETP.GE.U32.AND UP4, UPT, UR10, UR8, UPT ;  /* 0x000000080a00728c */ /* 0x000fe2000bf86070 */
[-C--:B------:R-:W-:Y:S01]  /*06b0*/  LOP3.LUT R68, R7, R2.reuse, RZ, 0xfc, !PT ;  /* 0x0000000207447212 */ /* 0x080fe200078efcff */
[----:B------:R-:W-:Y:S01]  /*06c0*/  UISETP.GE.AND UP0, UPT, UR12, URZ, UPT ;  /* 0x0000003f0c00728c */ /* 0x000fe2000bf06270 */
[-C--:B------:R-:W-:Y:S01]  /*06d0*/  LOP3.LUT R67, R67, R2.reuse, RZ, 0xfc, !PT ;  /* 0x0000000243437212 */ /* 0x080fe200078efcff */
[----:B------:R-:W-:Y:S01]  /*06e0*/  IMAD.SHL.U32 R70, R70, 0x2, RZ ;  /* 0x0000000246467824 */ /* 0x000fe200078e00ff */
[-C--:B------:R-:W-:Y:S01]  /*06f0*/  LOP3.LUT R65, R65, R2.reuse, RZ, 0xfc, !PT ;  /* 0x0000000241417212 */ /* 0x080fe200078efcff */
[----:B------:R-:W-:Y:S01]  /*0700*/  IMAD.SHL.U32 R69, R69, 0x2, RZ ;  /* 0x0000000245457824 */ /* 0x000fe200078e00ff */
[----:B------:R-:W-:Y:S01]  /*0710*/  LOP3.LUT R63, R63, R2, RZ, 0xfc, !PT ;  /* 0x000000023f3f7212 */ /* 0x000fe200078efcff */
[----:B------:R-:W-:Y:S01]  /*0720*/  VIADD R8, R70, UR18 ;  /* 0x0000001246087c36 */ /* 0x000fe20008000000 */
[----:B------:R-:W-:Y:S01]  /*0730*/  SEL R2, RZ, 0x10, P3 ;  /* 0x00000010ff027807 */ /* 0x000fe20001800000 */
[----:B------:R-:W-:Y:S01]  /*0740*/  IMAD.SHL.U32 R68, R68, 0x2, RZ ;  /* 0x0000000244447824 */ /* 0x000fe200078e00ff */
[----:B------:R-:W-:Y:S01]  /*0750*/  @UP4 UIADD3 UR5, UR5, 0x1, URZ ;  /* 0x0000000105054890 */ /* 0x000fe2000fffe03f */
[----:B------:R-:W-:Y:S01]  /*0760*/  ISETP.NE.U32.AND P1, PT, R3, RZ, PT ;  /* 0x000000ff0300720c */ /* 0x000fe20003f25070 */
[----:B------:R-:W-:Y:S01]  /*0770*/  IMAD.SHL.U32 R67, R67, 0x2, RZ ;  /* 0x0000000243437824 */ /* 0x000fe200078e00ff */
[----:B------:R-:W-:Y:S01]  /*0780*/  ISETP.NE.U32.AND P3, PT, R5, RZ, PT ;  /* 0x000000ff0500720c */ /* 0x000fe20003f65070 */
[----:B------:R-:W-:Y:S01]  /*0790*/  @!UP0 UIADD3 UR5, -UR5, URZ, URZ ;  /* 0x0000003f05058290 */ /* 0x000fe2000fffe13f */
[----:B------:R-:W-:Y:S01]  /*07a0*/  PLOP3.LUT P0, PT, PT, PT, UP1, 0x80, 0x0 ;  /* 0x000000000000781c */ /* 0x000fe20003f0f018 */
[----:B------:R-:W-:Y:S01]  /*07b0*/  IMAD.SHL.U32 R65, R65, 0x2, RZ ;  /* 0x0000000241417824 */ /* 0x000fe200078e00ff */
[----:B------:R-:W-:Y:S01]  /*07c0*/  UISETP.GE.AND UP0, UPT, UR23, 0x1, UPT ;  /* 0x000000011700788c */ /* 0x000fe2000bf06270 */
[----:B------:R-:W-:Y:S01]  /*07d0*/  VIADD R6, R68, UR18 ;  /* 0x0000001244067c36 */ /* 0x000fe20008000000 */
[----:B------:R-:W-:Y:S01]  /*07e0*/  USEL UR6, UR19, UR5, !UP2 ;  /* 0x0000000513067287 */ /* 0x000fe2000d000000 */
[----:B------:R-:W-:Y:S01]  /*07f0*/  SEL R2, R2, RZ, P0 ;  /* 0x000000ff02027207 */ /* 0x000fe20000000000 */
[----:B------:R-:W-:-:S02]  /*0800*/  IMAD.SHL.U32 R63, R63, 0x2, RZ ;  /* 0x000000023f3f7824 */ /* 0x000fc400078e00ff */
[----:B------:R-:W-:Y:S01]  /*0810*/  USHF.L.U32 UR6, UR6, 0x6, URZ ;  /* 0x0000000606067899 */ /* 0x000fe2000800063f */
[----:B------:R-:W-:Y:S01]  /*0820*/  VIADD R4, R66, UR18 ;  /* 0x0000001242047c36 */ /* 0x000fe20008000000 */
[----:B------:R-:W-:Y:S01]  /*0830*/  ISETP.NE.U32.AND P0, PT, R2, RZ, PT ;  /* 0x000000ff0200720c */ /* 0x000fe20003f05070 */
[----:B------:R-:W-:Y:S01]  /*0840*/  @!PT LDS RZ, [RZ] ;  /* 0x00000000fffff984 */ /* 0x000fe20000000800 */
[----:B------:R-:W-:Y:S01]  /*0850*/  @!PT LDS RZ, [RZ] ;  /* 0x00000000fffff984 */ /* 0x000fe20000000800 */
[----:B------:R-:W-:Y:S01]  /*0860*/  @!PT LDS RZ, [RZ] ;  /* 0x00000000fffff984 */ /* 0x000fe20000000800 */
[----:B------:R-:W-:Y:S01]  /*0870*/  LDGSTS.E.BYPASS.LTC128B.128 [R8], desc[UR24][R44.64], P3 ;  /* 0x000000002c087fae */ /* 0x000fe20009901d58 */
[----:B------:R-:W-:Y:S02]  /*0880*/  VIADD R2, R64, UR18 ;  /* 0x0000001240027c36 */ /* 0x000fe40008000000 */
[----:B------:R-:W-:Y:S01]  /*0890*/  IMAD.U32 R15, RZ, RZ, UR6 ;  /* 0x00000006ff0f7e24 */ /* 0x000fe2000f8e00ff */
[----:B------:R-:W-:Y:S01]  /*08a0*/  LOP3.LUT R19, R0, UR6, RZ, 0xfc, !PT ;  /* 0x0000000600137c12 */ /* 0x000fe2000f8efcff */
[----:B------:R-:W-:Y:S02]  /*08b0*/  IMAD.U32 R17, RZ, RZ, UR6 ;  /* 0x00000006ff117e24 */ /* 0x000fe4000f8e00ff */
[----:B------:R-:W-:Y:S01]  /*08c0*/  IMAD.U32 R3, RZ, RZ, UR6 ;  /* 0x00000006ff037e24 */ /* 0x000fe2000f8e00ff */
[----:B------:R-:W-:Y:S01]  /*08d0*/  LOP3.LUT R15, R15, 0x30, R0, 0xfe, !PT ;  /* 0x000000300f0f7812 */ /* 0x000fe200078efe00 */
[----:B------:R-:W-:Y:S01]  /*08e0*/  IMAD.U32 R5, RZ, RZ, UR6 ;  /* 0x00000006ff057e24 */ /* 0x000fe2000f8e00ff */
[----:B------:R-:W-:Y:S01]  /*08f0*/  LOP3.LUT R17, R17, 0x38, R0, 0xfe, !PT ;  /* 0x0000003811117812 */ /* 0x000fe200078efe00 */
[----:B------:R-:W-:Y:S01]  /*0900*/  IMAD.U32 R7, RZ, RZ, UR6 ;  /* 0x00000006ff077e24 */ /* 0x000fe2000f8e00ff */
[----:B------:R-:W-:Y:S01]  /*0910*/  LOP3.LUT R3, R3, 0x8, R0, 0xfe, !PT ;  /* 0x0000000803037812 */ /* 0x000fe200078efe00 */
[----:B------:R-:W-:Y:S01]  /*0920*/  IMAD.HI R21, R15, 0x2aaaaaab, RZ ;  /* 0x2aaaaaab0f157827 */ /* 0x000fe200078e02ff */
[----:B------:R-:W-:-:S02]  /*0930*/  LOP3.LUT R5, R5, 0x10, R0, 0xfe, !PT ;  /* 0x0000001005057812 */ /* 0x000fc400078efe00 */
[----:B------:R-:W-:Y:S01]  /*0940*/  LOP3.LUT R7, R7, 0x18, R0, 0xfe, !PT ;  /* 0x0000001807077812 */ /* 0x000fe200078efe00 */
[----:B------:R-:W-:Y:S01]  /*0950*/  IMAD.HI R23, R17, 0x2aaaaaab, RZ ;  /* 0x2aaaaaab11177827 */ /* 0x000fe200078e02ff */
[----:B------:R-:W-:-:S03]  /*0960*/  SHF.R.U32.HI R24, RZ, 0x1f, R21 ;  /* 0x0000001fff187819 */ /* 0x000fc60000011615 */
[----:B------:R-:W-:Y:S01]  /*0970*/  IMAD.HI R25, R19, 0x2aaaaaab, RZ ;  /* 0x2aaaaaab13197827 */ /* 0x000fe200078e02ff */
[----:B------:R-:W-:Y:S02]  /*0980*/  SHF.R.U32.HI R22, RZ, 0x1f, R23 ;  /* 0x0000001fff167819 */ /* 0x000fe40000011617 */
[----:B------:R-:W-:Y:S01]  /*0990*/  LEA.HI R24, R21, R24, RZ, 0x17 ;  /* 0x0000001815187211 */ /* 0x000fe200078fb8ff */
[----:B------:R-:W-:Y:S01]  /*09a0*/  IMAD.U32 R11, RZ, RZ, UR6 ;  /* 0x00000006ff0b7e24 */ /* 0x000fe2000f8e00ff */
[----:B------:R-:W-:Y:S01]  /*09b0*/  SHF.R.U32.HI R36, RZ, 0x1f, R25 ;  /* 0x0000001fff247819 */ /* 0x000fe20000011619 */
[----:B------:R-:W-:Y:S01]  /*09c0*/  IMAD.U32 R13, RZ, RZ, UR6 ;  /* 0x00000006ff0d7e24 */ /* 0x000fe2000f8e00ff */
[----:B------:R-:W-:Y:S01]  /*09d0*/  LEA.HI R22, R23, R22, RZ, 0x17 ;  /* 0x0000001617167211 */ /* 0x000fe200078fb8ff */
[----:B------:R-:W-:Y:S01]  /*09e0*/  IMAD.HI R21, R3, 0x2aaaaaab, RZ ;  /* 0x2aaaaaab03157827 */ /* 0x000fe200078e02ff */
[----:B------:R-:W-:Y:S02]  /*09f0*/  LOP3.LUT R11, R11, 0x20, R0, 0xfe, !PT ;  /* 0x000000200b0b7812 */ /* 0x000fe400078efe00 */
[----:B------:R-:W-:Y:S01]  /*0a00*/  LOP3.LUT R13, R13, 0x28, R0, 0xfe, !PT ;  /* 0x000000280d0d7812 */ /* 0x000fe200078efe00 */
[----:B------:R-:W-:Y:S01]  /*0a10*/  IMAD.HI R23, R5, 0x2aaaaaab, RZ ;  /* 0x2aaaaaab05177827 */ /* 0x000fe200078e02ff */
[----:B------:R-:W-:-:S02]  /*0a20*/  LEA.HI R36, R25, R36, RZ, 0x17 ;  /* 0x0000002419247211 */ /* 0x000fc400078fb8ff */
[----:B------:R-:W-:Y:S01]  /*0a30*/  SHF.R.U32.HI R34, RZ, 0x1f, R21 ;  /* 0x0000001fff227819 */ /* 0x000fe20000011615 */
[----:B------:R-:W-:Y:S01]  /*0a40*/  IMAD.HI R25, R7, 0x2aaaaaab, RZ ;  /* 0x2aaaaaab07197827 */ /* 0x000fe200078e02ff */
[----:B------:R-:W-:Y:S02]  /*0a50*/  SHF.R.U32.HI R32, RZ, 0x1f, R23 ;  /* 0x0000001fff207819 */ /* 0x000fe40000011617 */
[----:B------:R-:W-:Y:S01]  /*0a60*/  LEA.HI R34, R21, R34, RZ, 0x17 ;  /* 0x0000002215227211 */ /* 0x000fe200078fb8ff */
[----:B------:R-:W-:Y:S01]  /*0a70*/  IMAD.HI R27, R11, 0x2aaaaaab, RZ ;  /* 0x2aaaaaab0b1b7827 */ /* 0x000fe200078e02ff */
[----:B------:R-:W-:Y:S02]  /*0a80*/  SHF.R.U32.HI R30, RZ, 0x1f, R25 ;  /* 0x0000001fff1e7819 */ /* 0x000fe40000011619 */
[----:B------:R-:W-:Y:S01]  /*0a90*/  LEA.HI R32, R23, R32, RZ, 0x17 ;  /* 0x0000002017207211 */ /* 0x000fe200078fb8ff */
[----:B------:R-:W-:Y:S01]  /*0aa0*/  IMAD.HI R29, R13, 0x2aaaaaab, RZ ;  /* 0x2aaaaaab0d1d7827 */ /* 0x000fe200078e02ff */
[----:B------:R-:W-:-:S02]  /*0ab0*/  SHF.R.U32.HI R28, RZ, 0x1f, R27 ;  /* 0x0000001fff1c7819 */ /* 0x000fc4000001161b */
[----:B------:R-:W-:Y:S01]  /*0ac0*/  LEA.HI R30, R25, R30, RZ, 0x17 ;  /* 0x0000001e191e7211 */ /* 0x000fe200078fb8ff */
[----:B------:R-:W-:Y:S01]  /*0ad0*/  IMAD R36, R36, -0xc00, R19 ;  /* 0xfffff40024247824 */ /* 0x000fe200078e0213 */
[----:B------:R-:W-:Y:S01]  /*0ae0*/  SHF.R.U32.HI R26, RZ, 0x1f, R29 ;  /* 0x0000001fff1a7819 */ /* 0x000fe2000001161d */
[----:B------:R-:W-:Y:S01]  /*0af0*/  IMAD R34, R34, -0xc00, R3 ;  /* 0xfffff40022227824 */ /* 0x000fe200078e0203 */
[----:B------:R-:W-:Y:S01]  /*0b00*/  LEA.HI R28, R27, R28, RZ, 0x17 ;  /* 0x0000001c1b1c7211 */ /* 0x000fe200078fb8ff */
[----:B------:R-:W-:Y:S01]  /*0b10*/  IMAD R32, R32, -0xc00, R5 ;  /* 0xfffff40020207824 */ /* 0x000fe200078e0205 */
[----:B------:R-:W-:Y:S01]  /*0b20*/  LEA.HI R26, R29, R26, RZ, 0x17 ;  /* 0x0000001a1d1a7211 */ /* 0x000fe200078fb8ff */
[----:B------:R-:W-:Y:S02]  /*0b30*/  IMAD R30, R30, -0xc00, R7 ;  /* 0xfffff4001e1e7824 */ /* 0x000fe400078e0207 */
[----:B------:R-:W-:Y:S02]  /*0b40*/  IMAD R28, R28, -0xc00, R11 ;  /* 0xfffff4001c1c7824 */ /* 0x000fe400078e020b */
[----:B------:R-:W-:-:S02]  /*0b50*/  IMAD.SHL.U32 R36, R36, 0x100, RZ ;  /* 0x0000010024247824 */ /* 0x000fc400078e00ff */
[----:B------:R-:W-:Y:S02]  /*0b60*/  IMAD R26, R26, -0xc00, R13 ;  /* 0xfffff4001a1a7824 */ /* 0x000fe400078e020d */
[----:B------:R-:W-:Y:S01]  /*0b70*/  IMAD.SHL.U32 R34, R34, 0x100, RZ ;  /* 0x0000010022227824 */ /* 0x000fe200078e00ff */
[----:B------:R-:W-:Y:S01]  /*0b80*/  LOP3.LUT R43, R36, 0x78, R9, 0xf8, !PT ;  /* 0x00000078242b7812 */ /* 0x000fe200078ef809 */
[----:B------:R-:W-:Y:S02]  /*0b90*/  IMAD R24, R24, -0xc00, R15 ;  /* 0xfffff40018187824 */ /* 0x000fe400078e020f */
[----:B------:R-:W-:Y:S01]  /*0ba0*/  IMAD.SHL.U32 R32, R32, 0x100, RZ ;  /* 0x0000010020207824 */ /* 0x000fe200078e00ff */
[----:B------:R-:W-:Y:S01]  /*0bb0*/  LOP3.LUT R21, R34, 0x78, R9, 0xf8, !PT ;  /* 0x0000007822157812 */ /* 0x000fe200078ef809 */
[----:B------:R-:W-:Y:S02]  /*0bc0*/  IMAD R22, R22, -0xc00, R17 ;  /* 0xfffff40016167824 */ /* 0x000fe400078e0211 */
[----:B------:R-:W-:Y:S01]  /*0bd0*/  IMAD.SHL.U32 R30, R30, 0x100, RZ ;  /* 0x000001001e1e7824 */ /* 0x000fe200078e00ff */
[----:B------:R-:W-:Y:S01]  /*0be0*/  LOP3.LUT R19, R32, 0x78, R9, 0xf8, !PT ;  /* 0x0000007820137812 */ /* 0x000fe200078ef809 */
[----:B------:R-:W-:-:S02]  /*0bf0*/  IMAD.SHL.U32 R28, R28, 0x100, RZ ;  /* 0x000001001c1c7824 */ /* 0x000fc400078e00ff */
[----:B------:R-:W-:Y:S01]  /*0c00*/  IMAD.SHL.U32 R26, R26, 0x100, RZ ;  /* 0x000001001a1a7824 */ /* 0x000fe200078e00ff */
[----:B------:R-:W-:Y:S01]  /*0c10*/  LOP3.LUT R17, R30, 0x78, R9, 0xf8, !PT ;  /* 0x000000781e117812 */ /* 0x000fe200078ef809 */
[----:B------:R-:W-:Y:S01]  /*0c20*/  IMAD.SHL.U32 R24, R24, 0x100, RZ ;  /* 0x0000010018187824 */ /* 0x000fe200078e00ff */
[----:B------:R-:W-:Y:S01]  /*0c30*/  LOP3.LUT R15, R28, 0x78, R9, 0xf8, !PT ;  /* 0x000000781c0f7812 */ /* 0x000fe200078ef809 */
[----:B------:R-:W-:Y:S01]  /*0c40*/  IMAD.SHL.U32 R22, R22, 0x100, RZ ;  /* 0x0000010016167824 */ /* 0x000fe200078e00ff */
[----:B------:R-:W-:Y:S01]  /*0c50*/  LOP3.LUT R13, R26, 0x78, R9, 0xf8, !PT ;  /* 0x000000781a0d7812 */ /* 0x000fe200078ef809 */
[----:B------:R-:W-:Y:S01]  /*0c60*/  VIADD R7, R69, UR18 ;  /* 0x0000001245077c36 */ /* 0x000fe20008000000 */
[----:B------:R-:W-:Y:S01]  /*0c70*/  LOP3.LUT R11, R24, 0x78, R9, 0xf8, !PT ;  /* 0x00000078180b7812 */ /* 0x000fe200078ef809 */
[--C-:B--2---:R-:W-:Y:S01]  /*0c80*/  IMAD.WIDE R42, R43, 0x2, R40.reuse ;  /* 0x000000022b2a7825 */ /* 0x104fe200078e0228 */
[----:B------:R-:W-:Y:S02]  /*0c90*/  LOP3.LUT R9, R22, 0x78, R9, 0xf8, !PT ;  /* 0x0000007816097812 */ /* 0x000fe400078ef809 */
[----:B------:R-:W-:Y:S01]  /*0ca0*/  LDGSTS.E.BYPASS.LTC128B.128 [R7], desc[UR24][R44.64], P3 ;  /* 0x000000002c077fae */ /* 0x000fe20009901d58 */
[----:B------:R-:W-:-:S03]  /*0cb0*/  IMAD.WIDE R46, R21, 0x2, R40 ;  /* 0x00000002152e7825 */ /* 0x000fc600078e0228 */
[----:B------:R-:W0:Y:S01]  /*0cc0*/  LDGDEPBAR ;  /* 0x00000000000079af */ /* 0x000e220000000000 */
[----:B------:R-:W-:-:S03]  /*0cd0*/  IMAD.WIDE R18, R19, 0x2, R40 ;  /* 0x0000000213127825 */ /* 0x000fc600078e0228 */
[----:B------:R-:W-:Y:S01]  /*0ce0*/  LDGSTS.E.BYPASS.LTC128B.128 [R8+0x4000], desc[UR24][R42.64], P3 ;  /* 0x040000002a087fae */ /* 0x000fe20009901d58 */
[----:B------:R-:W-:Y:S02]  /*0cf0*/  VIADD R5, R67, UR18 ;  /* 0x0000001243057c36 */ /* 0x000fe40008000000 */
[--C-:B------:R-:W-:Y:S01]  /*0d00*/  IMAD.WIDE R16, R17, 0x2, R40.reuse ;  /* 0x0000000211107825 */ /* 0x100fe200078e0228 */
[----:B------:R-:W-:Y:S03]  /*0d10*/  LDGSTS.E.BYPASS.LTC128B.128 [R7+0x4000], desc[UR24][R46.64], P3 ;  /* 0x040000002e077fae */ /* 0x000fe60009901d58 */
[--C-:B------:R-:W-:Y:S01]  /*0d20*/  IMAD.WIDE R14, R15, 0x2, R40.reuse ;  /* 0x000000020f0e7825 */ /* 0x100fe200078e0228 */
[----:B------:R-:W-:Y:S03]  /*0d30*/  LDGSTS.E.BYPASS.LTC128B.128 [R6+0x4000], desc[UR24][R18.64], P3 ;  /* 0x0400000012067fae */ /* 0x000fe60009901d58 */
[----:B------:R-:W-:Y:S01]  /*0d40*/  VIADD R3, R65, UR18 ;  /* 0x0000001241037c36 */ /* 0x000fe20008000000 */
[----:B------:R-:W-:Y:S01]  /*0d50*/  LDGSTS.E.BYPASS.LTC128B.128 [R5+0x4000], desc[UR24][R16.64], P3 ;  /* 0x0400000010057fae */ /* 0x000fe20009901d58 */
[----:B------:R-:W-:-:S03]  /*0d60*/  IMAD.WIDE R12, R13, 0x2, R40 ;  /* 0x000000020d0c7825 */ /* 0x000fc600078e0228 */
[----:B------:R-:W-:Y:S01]  /*0d70*/  LDGSTS.E.BYPASS.LTC128B.128 [R4+0x4000], desc[UR24][R14.64], P3 ;  /* 0x040000000e047fae */ /* 0x000fe20009901d58 */
[----:B------:R-:W-:-:S03]  /*0d80*/  IMAD.WIDE R48, R11, 0x2, R40 ;  /* 0x000000020b307825 */ /* 0x000fc600078e0228 */
[----:B------:R-:W-:Y:S01]  /*0d90*/  LDGSTS.E.BYPASS.LTC128B.128 [R3+0x4000], desc[UR24][R12.64], P3 ;  /* 0x040000000c037fae */ /* 0x000fe20009901d58 */
[----:B------:R-:W-:Y:S02]  /*0da0*/  VIADD R0, R63, UR18 ;  /* 0x000000123f007c36 */ /* 0x000fe40008000000 */
[----:B------:R-:W-:Y:S01]  /*0db0*/  IMAD.WIDE R10, R9, 0x2, R40 ;  /* 0x00000002090a7825 */ /* 0x000fe200078e0228 */
[----:B------:R-:W-:Y:S01]  /*0dc0*/  LDGSTS.E.BYPASS.LTC128B.128 [R2+0x4000], desc[UR24][R48.64], P3 ;  /* 0x0400000030027fae */ /* 0x000fe20009901d58 */
[----:B------:R-:W-:-:S03]  /*0dd0*/  LOP3.LUT R9, R57, 0x1f, RZ, 0xc0, !PT ;  /* 0x0000001f39097812 */ /* 0x000fc600078ec0ff */
[----:B------:R-:W-:Y:S01]  /*0de0*/  LDGSTS.E.BYPASS.LTC128B.128 [R0+0x4000], desc[UR24][R10.64], P3 ;  /* 0x040000000a007fae */ /* 0x000fe20009901d58 */
[----:B------:R-:W-:-:S03]  /*0df0*/  SHF.R.U32.HI R9, RZ, 0x3, R9 ;  /* 0x00000003ff097819 */ /* 0x000fc60000011609 */
[----:B------:R-:W0:Y:S01]  /*0e00*/  LDGDEPBAR ;  /* 0x00000000000079af */ /* 0x000e220000000000 */
[----:B------:R-:W-:Y:S06]  /*0e10*/  BAR.SYNC.DEFER_BLOCKING 0x0 ;  /* 0x0000000000007b1d */ /* 0x000fec0000010000 */
[----:B------:R-:W-:Y:S01]  /*0e20*/  @!PT LDS RZ, [RZ] ;  /* 0x00000000fffff984 */ /* 0x000fe20000000800 */
[----:B------:R-:W-:Y:S01]  /*0e30*/  @!PT LDS RZ, [RZ] ;  /* 0x00000000fffff984 */ /* 0x000fe20000000800 */
[----:B------:R-:W-:Y:S01]  /*0e40*/  @!PT LDS RZ, [RZ] ;  /* 0x00000000fffff984 */ /* 0x000fe20000000800 */
[----:B------:R-:W-:Y:S04]  /*0e50*/  LDGSTS.E.BYPASS.LTC128B.128 [R8+0x1000], desc[UR24][R44.64+0x100], P2 ;  /* 0x010001002c087fae */ /* 0x000fe80009101d58 */
[----:B------:R-:W-:Y:S04]  /*0e60*/  LDGSTS.E.BYPASS.LTC128B.128 [R7+0x1000], desc[UR24][R44.64+0x100], P2 ;  /* 0x010001002c077fae */ /* 0x000fe80009101d58 */
[----:B------:R-:W0:Y:S04]  /*0e70*/  LDGDEPBAR ;  /* 0x00000000000079af */ /* 0x000e280000000000 */
[----:B------:R-:W-:Y:S04]  /*0e80*/  LDGSTS.E.BYPASS.LTC128B.128 [R8+0x8000], desc[UR24][R42.64+0x100], P2 ;  /* 0x080001002a087fae */ /* 0x000fe80009101d58 */
[----:B------:R-:W-:Y:S04]  /*0e90*/  LDGSTS.E.BYPASS.LTC128B.128 [R7+0x8000], desc[UR24][R46.64+0x100], P2 ;  /* 0x080001002e077fae */ /* 0x000fe80009101d58 */
[----:B------:R-:W-:Y:S04]  /*0ea0*/  LDGSTS.E.BYPASS.LTC128B.128 [R6+0x8000], desc[UR24][R18.64+0x100], P2 ;  /* 0x0800010012067fae */ /* 0x000fe80009101d58 */
[----:B------:R-:W-:Y:S04]  /*0eb0*/  LDGSTS.E.BYPASS.LTC128B.128 [R5+0x8000], desc[UR24][R16.64+0x100], P2 ;  /* 0x0800010010057fae */ /* 0x000fe80009101d58 */
[----:B------:R-:W-:Y:S04]  /*0ec0*/  LDGSTS.E.BYPASS.LTC128B.128 [R4+0x8000], desc[UR24][R14.64+0x100], P2 ;  /* 0x080001000e047fae */ /* 0x000fe80009101d58 */
[----:B------:R-:W-:Y:S04]  /*0ed0*/  LDGSTS.E.BYPASS.LTC128B.128 [R3+0x8000], desc[UR24][R12.64+0x100], P2 ;  /* 0x080001000c037fae */ /* 0x000fe80009101d58 */
[----:B------:R-:W-:Y:S04]  /*0ee0*/  LDGSTS.E.BYPASS.LTC128B.128 [R2+0x8000], desc[UR24][R48.64+0x100], P2 ;  /* 0x0800010030027fae */ /* 0x000fe80009101d58 */
[----:B------:R-:W-:Y:S04]  /*0ef0*/  LDGSTS.E.BYPASS.LTC128B.128 [R0+0x8000], desc[UR24][R10.64+0x100], P2 ;  /* 0x080001000a007fae */ /* 0x000fe80009101d58 */
        /* <DEDUP_REMOVED lines=25> */
[----:B------:R1:W-:Y:S04]  /*1090*/  LDGSTS.E.BYPASS.LTC128B.128 [R7+0x10000], desc[UR24][R46.64+0x300], P0 ;  /* 0x100003002e077fae */ /* 0x0003e80008101d58 */
[----:B------:R2:W-:Y:S04]  /*10a0*/  LDGSTS.E.BYPASS.LTC128B.128 [R6+0x10000], desc[UR24][R18.64+0x300], P0 ;  /* 0x1000030012067fae */ /* 0x0005e80008101d58 */
[----:B------:R-:W-:Y:S04]  /*10b0*/  LDGSTS.E.BYPASS.LTC128B.128 [R5+0x10000], desc[UR24][R16.64+0x300], P0 ;  /* 0x1000030010057fae */ /* 0x000fe80008101d58 */
[----:B------:R3:W-:Y:S04]  /*10c0*/  LDGSTS.E.BYPASS.LTC128B.128 [R4+0x10000], desc[UR24][R14.64+0x300], P0 ;  /* 0x100003000e047fae */ /* 0x0007e80008101d58 */
[----:B------:R4:W-:Y:S04]  /*10d0*/  LDGSTS.E.BYPASS.LTC128B.128 [R3+0x10000], desc[UR24][R12.64+0x300], P0 ;  /* 0x100003000c037fae */ /* 0x0009e80008101d58 */
[----:B------:R5:W-:Y:S04]  /*10e0*/  LDGSTS.E.BYPASS.LTC128B.128 [R2+0x10000], desc[UR24][R48.64+0x300], P0 ;  /* 0x1000030030027fae */ /* 0x000be80008101d58 */
[----:B------:R5:W-:Y:S01]  /*10f0*/  LDGSTS.E.BYPASS.LTC128B.128 [R0+0x10000], desc[UR24][R10.64+0x300], P0 ;  /* 0x100003000a007fae */ /* 0x000be20008101d58 */
[----:B------:R-:W-:Y:S01]  /*1100*/  PLOP3.LUT P0, PT, PT, PT, UP0, 0x80, 0x0 ;  /* 0x000000000000781c */ /* 0x000fe20003f0f008 */
[----:B-1----:R-:W-:-:S02]  /*1110*/  IMAD.SHL.U32 R7, R20, 0x20, RZ ;  /* 0x0000002014077824 */ /* 0x002fc400078e00ff */
[----:B------:R-:W0:Y:S01]  /*1120*/  LDGDEPBAR ;  /* 0x00000000000079af */ /* 0x000e220000000000 */
[----:B--2---:R-:W-:-:S05]  /*1130*/  IMAD.SHL.U32 R6, R59, 0x8, RZ ;  /* 0x000000083b067824 */ /* 0x004fca00078e00ff */
[----:B---3--:R-:W-:Y:S02]  /*1140*/  LOP3.LUT R4, R7, R6, RZ, 0xfc, !PT ;  /* 0x0000000607047212 */ /* 0x008fe400078efcff */
[----:B------:R-:W-:Y:S02]  /*1150*/  LOP3.LUT R7, R20, 0x7, R57, 0x78, !PT ;  /* 0x0000000714077812 */ /* 0x000fe400078e7839 */
[----:B----4-:R-:W-:Y:S02]  /*1160*/  SGXT.U32 R3, R9, 0x1 ;  /* 0x000000010903781a */ /* 0x010fe40000000000 */
[----:B------:R-:W-:Y:S01]  /*1170*/  CS2R R8, SRZ ;  /* 0x0000000000087805 */ /* 0x000fe2000001ff00 */
[----:B------:R-:W-:Y:S01]  /*1180*/  IMAD.SHL.U32 R7, R7, 0x8, RZ ;  /* 0x0000000807077824 */ /* 0x000fe200078e00ff */
[----:B------:R-:W-:Y:S01]  /*1190*/  LOP3.LUT R5, R3, 0x7, R57, 0x78, !PT ;  /* 0x0000000703057812 */ /* 0x000fe200078e7839 */
[----:B-----5:R-:W-:Y:S01]  /*11a0*/  IMAD R2, R3, 0x8, R62 ;  /* 0x0000000803027824 */ /* 0x020fe200078e023e */
[----:B------:R-:W-:Y:S01]  /*11b0*/  LOP3.LUT R0, R4, 0x7, R57, 0xf8, !PT ;  /* 0x0000000704007812 */ /* 0x000fe200078ef839 */
[----:B------:R-:W-:-:S04]  /*11c0*/  DEPBAR.LE SB0, 0x6 ;  /* 0x000081800000791a */ /* 0x000fc80000000000 */
[----:B------:R-:W-:Y:S01]  /*11d0*/  IMAD.SHL.U32 R2, R2, 0x80, RZ ;  /* 0x0000008002027824 */ /* 0x000fe200078e00ff */
[----:B------:R-:W-:Y:S01]  /*11e0*/  CS2R R10, SRZ ;  /* 0x00000000000a7805 */ /* 0x000fe2000001ff00 */
[----:B------:R-:W-:Y:S02]  /*11f0*/  IMAD.SHL.U32 R5, R5, 0x8, RZ ;  /* 0x0000000805057824 */ /* 0x000fe400078e00ff */
[----:B------:R-:W-:Y:S01]  /*1200*/  IMAD.SHL.U32 R0, R0, 0x80, RZ ;  /* 0x0000008000007824 */ /* 0x000fe200078e00ff */
[----:B------:R-:W-:Y:S02]  /*1210*/  LOP3.LUT R60, R2, R7, RZ, 0xfc, !PT ;  /* 0x00000007023c7212 */ /* 0x000fe400078efcff */
[----:B------:R-:W-:Y:S02]  /*1220*/  CS2R R6, SRZ ;  /* 0x0000000000067805 */ /* 0x000fe4000001ff00 */
[----:B------:R-:W-:Y:S01]  /*1230*/  LOP3.LUT R58, R0, R5, RZ, 0xfc, !PT ;  /* 0x00000005003a7212 */ /* 0x000fe200078efcff */
[----:B------:R-:W-:Y:S01]  /*1240*/  IMAD.SHL.U32 R60, R60, 0x2, RZ ;  /* 0x000000023c3c7824 */ /* 0x000fe200078e00ff */
[----:B------:R-:W-:Y:S01]  /*1250*/  BAR.SYNC.DEFER_BLOCKING 0x0 ;  /* 0x0000000000007b1d */ /* 0x000fe20000010000 */
[----:B------:R-:W-:-:S02]  /*1260*/  CS2R R4, SRZ ;  /* 0x0000000000047805 */ /* 0x000fc4000001ff00 */
[----:B------:R-:W-:-:S03]  /*1270*/  IMAD.SHL.U32 R58, R58, 0x2, RZ ;  /* 0x000000023a3a7824 */ /* 0x000fc600078e00ff */
[----:B------:R1:W2:Y:S04]  /*1280*/  LDSM.16.M88.4 R12, [R60+UR18] ;  /* 0x000000123c0c783b */ /* 0x0002a80008000200 */
[----:B------:R1:W3:Y:S02]  /*1290*/  LDSM.16.M88.4 R16, [R58+UR18+0x4000] ;  /* 0x004000123a10783b */ /* 0x0002e40008000200 */
[----:B-1----:R-:W-:Y:S05]  /*12a0*/  @!P0 BRA `(.L_x_0) ;  /* 0x0000000c00888947 */ /* 0x002fea0003800000 */
[----:B------:R-:W-:Y:S01]  /*12b0*/  IMAD.IADD R21, R71, 0x1, R22 ;  /* 0x0000000147157824 */ /* 0x000fe200078e0216 */
[----:B------:R-:W-:Y:S01]  /*12c0*/  LOP3.LUT R5, R57, 0xf, RZ, 0xc0, !PT ;  /* 0x0000000f39057812 */ /* 0x000fe200078ec0ff */
[----:B------:R-:W-:Y:S01]  /*12d0*/  IMAD.IADD R23, R71, 0x1, R30 ;  /* 0x0000000147177824 */ /* 0x000fe200078e021e */
[----:B------:R-:W-:Y:S01]  /*12e0*/  UIADD3 UR17, UR18, 0x4000, URZ ;  /* 0x0000400012117890 */ /* 0x000fe2000fffe03f */
[----:B------:R-:W-:Y:S01]  /*12f0*/  IMAD.WIDE R30, R21, 0x2, R40 ;  /* 0x00000002151e7825 */ /* 0x000fe200078e0228 */
[----:B------:R-:W-:Y:S01]  /*1300*/  UIADD3 UR16, UR23, -0x200, URZ ;  /* 0xfffffe0017107890 */ /* 0x000fe2000fffe03f */
[----:B------:R-:W-:Y:S02]  /*1310*/  UMOV UR13, 0x3 ;  /* 0x00000003000d7882 */ /* 0x000fe40000000000 */
[C---:B------:R-:W-:Y:S01]  /*1320*/  IMAD.IADD R29, R71.reuse, 0x1, R24 ;  /* 0x00000001471d7824 */ /* 0x040fe200078e0218 */
[----:B------:R-:W-:Y:S01]  /*1330*/  IADD3 R54, P0, R30, 0x400, RZ ;  /* 0x000004001e367810 */ /* 0x000fe20007f1e0ff */
[C---:B------:R-:W-:Y:S01]  /*1340*/  IMAD.IADD R27, R71.reuse, 0x1, R26 ;  /* 0x00000001471b7824 */ /* 0x040fe200078e021a */
[----:B------:R-:W-:Y:S01]  /*1350*/  UMOV UR12, URZ ;  /* 0x0000003f000c7c82 */ /* 0x000fe20008000000 */
[----:B------:R-:W-:Y:S01]  /*1360*/  IMAD.IADD R25, R71, 0x1, R28 ;  /* 0x0000000147197824 */ /* 0x000fe200078e021c */
[----:B------:R-:W-:Y:S01]  /*1370*/  UMOV UR10, URZ ;  /* 0x0000003f000a7c82 */ /* 0x000fe20008000000 */
[--C-:B------:R-:W-:Y:S01]  /*1380*/  IMAD.WIDE R28, R29, 0x2, R40.reuse ;  /* 0x000000021d1c7825 */ /* 0x100fe200078e0228 */
[----:B------:R-:W-:Y:S01]  /*1390*/  UMOV UR9, URZ ;  /* 0x0000003f00097c82 */ /* 0x000fe20008000000 */
[----:B------:R-:W-:Y:S01]  /*13a0*/  UMOV UR4, UR18 ;  /* 0x0000001200047c82 */ /* 0x000fe20008000000 */
[----:B------:R-:W-:Y:S01]  /*13b0*/  UMOV UR14, URZ ;  /* 0x0000003f000e7c82 */ /* 0x000fe20008000000 */
[--C-:B------:R-:W-:Y:S01]  /*13c0*/  IMAD.WIDE R26, R27, 0x2, R40.reuse ;  /* 0x000000021b1a7825 */ /* 0x100fe200078e0228 */
[----:B------:R-:W-:Y:S01]  /*13d0*/  IADD3 R52, P3, R28, 0x400, RZ ;  /* 0x000004001c347810 */ /* 0x000fe20007f7e0ff */
[----:B------:R-:W-:Y:S01]  /*13e0*/  UMOV UR15, UR16 ;  /* 0x00000010000f7c82 */ /* 0x000fe20008000000 */
[----:B------:R-:W-:Y:S01]  /*13f0*/  UMOV UR5, UR17 ;  /* 0x0000001100057c82 */ /* 0x000fe20008000000 */
[----:B------:R-:W-:Y:S01]  /*1400*/  IMAD.WIDE R24, R25, 0x2, R40 ;  /* 0x0000000219187825 */ /* 0x000fe200078e0228 */
[----:B------:R-:W-:-:S03]  /*1410*/  IADD3 R50, P2, R26, 0x400, RZ ;  /* 0x000004001a327810 */ /* 0x000fc60007f5e0ff */
[----:B------:R-:W-:Y:S01]  /*1420*/  IMAD.WIDE R22, R23, 0x2, R40 ;  /* 0x0000000217167825 */ /* 0x000fe200078e0228 */
[----:B------:R-:W-:Y:S02]  /*1430*/  IADD3 R48, P1, R24, 0x400, RZ ;  /* 0x0000040018307810 */ /* 0x000fe40007f3e0ff */
[C---:B------:R-:W-:Y:S01]  /*1440*/  LOP3.LUT R24, R20.reuse, 0x2, RZ, 0xfc, !PT ;  /* 0x0000000214187812 */ /* 0x040fe200078efcff */
[C---:B------:R-:W-:Y:S02]  /*1450*/  IMAD.IADD R11, R71.reuse, 0x1, R32 ;  /* 0x00000001470b7824 */ /* 0x040fe400078e0220 */
[C---:B------:R-:W-:Y:S02]  /*1460*/  IMAD.IADD R9, R71.reuse, 0x1, R34 ;  /* 0x0000000147097824 */ /* 0x040fe400078e0222 */
[----:B------:R-:W-:Y:S02]  /*1470*/  IMAD.IADD R7, R71, 0x1, R36 ;  /* 0x0000000147077824 */ /* 0x000fe400078e0224 */
[----:B------:R-:W-:Y:S01]  /*1480*/  IMAD.X R53, RZ, RZ, R31, P0 ;  /* 0x000000ffff357224 */ /* 0x000fe200000e061f */
[----:B------:R-:W-:Y:S01]  /*1490*/  IADD3 R46, P0, R22, 0x400, RZ ;  /* 0x00000400162e7810 */ /* 0x000fe20007f1e0ff */
[----:B------:R-:W-:Y:S01]  /*14a0*/  IMAD.WIDE R10, R11, 0x2, R40 ;  /* 0x000000020b0a7825 */ /* 0x000fe200078e0228 */
[----:B------:R-:W-:-:S03]  /*14b0*/  LOP3.LUT R22, R20, 0x4, RZ, 0xfc, !PT ;  /* 0x0000000414167812 */ /* 0x000fc600078efcff */
[----:B------:R-:W-:-:S04]  /*14c0*/  IMAD.WIDE R8, R9, 0x2, R40 ;  /* 0x0000000209087825 */ /* 0x000fc800078e0228 */
[----:B------:R-:W-:-:S04]  /*14d0*/  IMAD.WIDE R6, R7, 0x2, R40 ;  /* 0x0000000207067825 */ /* 0x000fc800078e0228 */
[----:B------:R-:W-:-:S04]  /*14e0*/  IMAD.WIDE.U32 R4, R5, 0x10, R38 ;  /* 0x0000001005047825 */ /* 0x000fc800078e0026 */
[----:B------:R-:W-:Y:S01]  /*14f0*/  IMAD.X R51, RZ, RZ, R29, P3 ;  /* 0x000000ffff337224 */ /* 0x000fe200018e061d */
[----:B------:R-:W-:Y:S01]  /*1500*/  IADD3 R44, P3, R10, 0x400, RZ ;  /* 0x000004000a2c7810 */ /* 0x000fe20007f7e0ff */
[----:B------:R-:W-:Y:S01]  /*1510*/  IMAD.X R49, RZ, RZ, R27, P2 ;  /* 0x000000ffff317224 */ /* 0x000fe200010e061b */
[----:B------:R-:W-:Y:S01]  /*1520*/  IADD3 R42, P2, R8, 0x400, RZ ;  /* 0x00000400082a7810 */ /* 0x000fe20007f5e0ff */
[----:B------:R-:W-:Y:S01]  /*1530*/  IMAD.X R47, RZ, RZ, R25, P1 ;  /* 0x000000ffff2f7224 */ /* 0x000fe200008e0619 */
[----:B------:R-:W-:Y:S01]  /*1540*/  IADD3 R40, P1, R6, 0x400, RZ ;  /* 0x0000040006287810 */ /* 0x000fe20007f3e0ff */
[----:B------:R-:W-:Y:S01]  /*1550*/  IMAD.X R45, RZ, RZ, R23, P0 ;  /* 0x000000ffff2d7224 */ /* 0x000fe200000e0617 */
[----:B------:R-:W-:Y:S01]  /*1560*/  IADD3 R56, P0, R4, 0x400, RZ ;  /* 0x0000040004387810 */ /* 0x000fe20007f1e0ff */
[----:B------:R-:W-:Y:S01]  /*1570*/  IMAD.X R43, RZ, RZ, R11, P3 ;  /* 0x000000ffff2b7224 */ /* 0x000fe200018e060b */
[C---:B------:R-:W-:Y:S01]  /*1580*/  LOP3.LUT R10, R20.reuse, 0x6, RZ, 0xfc, !PT ;  /* 0x00000006140a7812 */ /* 0x040fe200078efcff */
[----:B------:R-:W-:Y:S01]  /*1590*/  IMAD.X R41, RZ, RZ, R9, P2 ;  /* 0x000000ffff297224 */ /* 0x000fe200010e0609 */
[C---:B------:R-:W-:Y:S01]  /*15a0*/  LOP3.LUT R8, R20.reuse, 0x8, RZ, 0xfc, !PT ;  /* 0x0000000814087812 */ /* 0x040fe200078efcff */
[----:B------:R-:W-:Y:S01]  /*15b0*/  IMAD.X R39, RZ, RZ, R7, P1 ;  /* 0x000000ffff277224 */ /* 0x000fe200008e0607 */
[C---:B------:R-:W-:Y:S01]  /*15c0*/  LOP3.LUT R6, R20.reuse, 0xa, RZ, 0xfc, !PT ;  /* 0x0000000a14067812 */ /* 0x040fe200078efcff */
[----:B------:R-:W-:Y:S01]  /*15d0*/  IMAD.X R55, RZ, RZ, R5, P0 ;  /* 0x000000ffff377224 */ /* 0x000fe200000e0605 */
[----:B------:R-:W-:-:S02]  /*15e0*/  LOP3.LUT R4, R20, 0xc, RZ, 0xfc, !PT ;  /* 0x0000000c14047812 */ /* 0x000fc400078efcff */
[----:B------:R-:W-:Y:S02]  /*15f0*/  LOP3.LUT R20, R20, 0xe, RZ, 0xfc, !PT ;  /* 0x0000000e14147812 */ /* 0x000fe400078efcff */
[----:B------:R-:W-:Y:S02]  /*1600*/  LOP3.LUT R11, R24, 0x7, R57, 0x78, !PT ;  /* 0x00000007180b7812 */ /* 0x000fe400078e7839 */
[----:B------:R-:W-:Y:S02]  /*1610*/  LOP3.LUT R29, R22, 0x7, R57, 0x78, !PT ;  /* 0x00000007161d7812 */ /* 0x000fe400078e7839 */
[----:B------:R-:W-:Y:S01]  /*1620*/  LOP3.LUT R9, R10, 0x7, R57, 0x78, !PT ;  /* 0x000000070a097812 */ /* 0x000fe200078e7839 */
[----:B------:R-:W-:Y:S01]  /*1630*/  IMAD.SHL.U32 R11, R11, 0x8, RZ ;  /* 0x000000080b0b7824 */ /* 0x000fe200078e00ff */
        /* <DEDUP_REMOVED lines=8> */
[----:B------:R-:W-:Y:S01]  /*16c0*/  LOP3.LUT R22, R3, 0x4, RZ, 0xfc, !PT ;  /* 0x0000000403167812 */ /* 0x000fe200078efcff */
[----:B------:R-:W-:Y:S01]  /*16d0*/  IMAD.SHL.U32 R25, R25, 0x8, RZ ;  /* 0x0000000819197824 */ /* 0x000fe200078e00ff */
[----:B------:R-:W-:Y:S01]  /*16e0*/  LOP3.LUT R10, R3, 0x8, RZ, 0xfc, !PT ;  /* 0x00000008030a7812 */ /* 0x000fe200078efcff */
[----:B------:R-:W-:Y:S01]  /*16f0*/  IMAD.SHL.U32 R5, R5, 0x8, RZ ;  /* 0x0000000805057824 */ /* 0x000fe200078e00ff */
[----:B------:R-:W-:-:S02]  /*1700*/  LOP3.LUT R8, R3, 0xc, RZ, 0xfc, !PT ;  /* 0x0000000c03087812 */ /* 0x000fc400078efcff */
[C---:B------:R-:W-:Y:S02]  /*1710*/  LOP3.LUT R24, R61.reuse, 0x2, RZ, 0xfc, !PT ;  /* 0x000000023d187812 */ /* 0x040fe400078efcff */
[C---:B------:R-:W-:Y:S02]  /*1720*/  LOP3.LUT R20, R61.reuse, 0x6, RZ, 0xfc, !PT ;  /* 0x000000063d147812 */ /* 0x040fe400078efcff */
[C---:B------:R-:W-:Y:S02]  /*1730*/  LOP3.LUT R6, R61.reuse, 0xa, RZ, 0xfc, !PT ;  /* 0x0000000a3d067812 */ /* 0x040fe400078efcff */
[----:B------:R-:W-:Y:S02]  /*1740*/  LOP3.LUT R4, R61, 0xe, RZ, 0xfc, !PT ;  /* 0x0000000e3d047812 */ /* 0x000fe400078efcff */
[C---:B------:R-:W-:Y:S02]  /*1750*/  LOP3.LUT R30, R2.reuse, R11, RZ, 0xfc, !PT ;  /* 0x0000000b021e7212 */ /* 0x040fe400078efcff */
[----:B------:R-:W-:-:S02]  /*1760*/  LOP3.LUT R29, R2, R29, RZ, 0xfc, !PT ;  /* 0x0000001d021d7212 */ /* 0x000fc400078efcff */
[----:B------:R-:W-:Y:S01]  /*1770*/  LOP3.LUT R28, R2, R9, RZ, 0xfc, !PT ;  /* 0x00000009021c7212 */ /* 0x000fe200078efcff */
[----:B------:R-:W-:Y:S01]  /*1780*/  IMAD.SHL.U32 R38, R30, 0x2, RZ ;  /* 0x000000021e267824 */ /* 0x000fe200078e00ff */
[C---:B------:R-:W-:Y:S01]  /*1790*/  LOP3.LUT R27, R2.reuse, R27, RZ, 0xfc, !PT ;  /* 0x0000001b021b7212 */ /* 0x040fe200078efcff */
[----:B------:R-:W-:Y:S01]  /*17a0*/  IMAD.SHL.U32 R36, R29, 0x2, RZ ;  /* 0x000000021d247824 */ /* 0x000fe200078e00ff */
[----:B------:R-:W-:Y:S01]  /*17b0*/  LOP3.LUT R26, R2, R7, RZ, 0xfc, !PT ;  /* 0x00000007021a7212 */ /* 0x000fe200078efcff */
[----:B------:R-:W-:Y:S01]  /*17c0*/  IMAD.SHL.U32 R34, R28, 0x2, RZ ;  /* 0x000000021c227824 */ /* 0x000fe200078e00ff */
[C---:B------:R-:W-:Y:S01]  /*17d0*/  LOP3.LUT R25, R2.reuse, R25, RZ, 0xfc, !PT ;  /* 0x0000001902197212 */ /* 0x040fe200078efcff */
[----:B------:R-:W-:Y:S01]  /*17e0*/  IMAD.SHL.U32 R32, R27, 0x2, RZ ;  /* 0x000000021b207824 */ /* 0x000fe200078e00ff */
[----:B------:R-:W-:Y:S01]  /*17f0*/  LOP3.LUT R2, R2, R5, RZ, 0xfc, !PT ;  /* 0x0000000502027212 */ /* 0x000fe200078efcff */
        /* <DEDUP_REMOVED lines=15> */
[C---:B------:R-:W-:Y:S01]  /*18f0*/  LOP3.LUT R24, R0.reuse, R11, RZ, 0xfc, !PT ;  /* 0x0000000b00187212 */ /* 0x040fe200078efcff */
[----:B------:R-:W-:Y:S01]  /*1900*/  IMAD.SHL.U32 R7, R7, 0x8, RZ ;  /* 0x0000000807077824 */ /* 0x000fe200078e00ff */
[C---:B------:R-:W-:Y:S01]  /*1910*/  LOP3.LUT R23, R0.reuse, R23, RZ, 0xfc, !PT ;  /* 0x0000001700177212 */ /* 0x040fe200078efcff */
[----:B------:R-:W-:Y:S01]  /*1920*/  IMAD.SHL.U32 R5, R5, 0x8, RZ ;  /* 0x0000000805057824 */ /* 0x000fe200078e00ff */
[----:B------:R-:W-:-:S02]  /*1930*/  LOP3.LUT R22, R0, R9, RZ, 0xfc, !PT ;  /* 0x0000000900167212 */ /* 0x000fc400078efcff */
[----:B------:R-:W-:Y:S02]  /*1940*/  CS2R R8, SRZ ;  /* 0x0000000000087805 */ /* 0x000fe4000001ff00 */
[C---:B------:R-:W-:Y:S02]  /*1950*/  LOP3.LUT R21, R0.reuse, R21, RZ, 0xfc, !PT ;  /* 0x0000001500157212 */ /* 0x040fe400078efcff */
[----:B------:R-:W-:Y:S02]  /*1960*/  CS2R R10, SRZ ;  /* 0x00000000000a7805 */ /* 0x000fe4000001ff00 */
[----:B------:R-:W-:Y:S01]  /*1970*/  LOP3.LUT R3, R0, R3, RZ, 0xfc, !PT ;  /* 0x0000000300037212 */ /* 0x000fe200078efcff */
[----:B------:R-:W-:Y:S01]  /*1980*/  IMAD.SHL.U32 R37, R24, 0x2, RZ ;  /* 0x0000000218257824 */ /* 0x000fe200078e00ff */
[----:B------:R-:W-:Y:S02]  /*1990*/  LOP3.LUT R20, R0, R7, RZ, 0xfc, !PT ;  /* 0x0000000700147212 */ /* 0x000fe400078efcff */
[----:B------:R-:W-:-:S02]  /*19a0*/  CS2R R6, SRZ ;  /* 0x0000000000067805 */ /* 0x000fc4000001ff00 */
[----:B------:R-:W-:Y:S02]  /*19b0*/  LOP3.LUT R0, R0, R5, RZ, 0xfc, !PT ;  /* 0x0000000500007212 */ /* 0x000fe400078efcff */
[----:B------:R-:W-:Y:S01]  /*19c0*/  CS2R R4, SRZ ;  /* 0x0000000000047805 */ /* 0x000fe2000001ff00 */
[----:B------:R-:W-:Y:S02]  /*19d0*/  IMAD.SHL.U32 R35, R23, 0x2, RZ ;  /* 0x0000000217237824 */ /* 0x000fe400078e00ff */
[----:B------:R-:W-:Y:S02]  /*19e0*/  IMAD.SHL.U32 R33, R22, 0x2, RZ ;  /* 0x0000000216217824 */ /* 0x000fe400078e00ff */
[----:B------:R-:W-:Y:S02]  /*19f0*/  IMAD.SHL.U32 R31, R21, 0x2, RZ ;  /* 0x00000002151f7824 */ /* 0x000fe400078e00ff */
[----:B------:R-:W-:Y:S02]  /*1a00*/  IMAD.SHL.U32 R3, R3, 0x2, RZ ;  /* 0x0000000203037824 */ /* 0x000fe400078e00ff */
[----:B------:R-:W-:-:S02]  /*1a10*/  IMAD.SHL.U32 R29, R20, 0x2, RZ ;  /* 0x00000002141d7824 */ /* 0x000fc400078e00ff */
[----:B------:R-:W-:-:S07]  /*1a20*/  IMAD.SHL.U32 R0, R0, 0x2, RZ ;  /* 0x0000000200007824 */ /* 0x000fce00078e00ff */
.L_x_1:
[----:B------:R-:W-:-:S01]  /*1a30*/  LDSM.16.M88.4 R20, [R38+UR4] ;  /* 0x000000042614783b */ /* 0x000fc20008000200 */
[----:B--23--:R-:W-:Y:S01]  /*1a40*/  HMMA.16816.F32.BF16 R4, R12, R16, R4 ;  /* 0x000000100c04723c */ /* 0x00cfe20000041804 */
[----:B------:R-:W-:Y:S02]  /*1a50*/  UISETP.GE.AND UP0, UPT, UR14, UR16, UPT ;  /* 0x000000100e00728c */ /* 0x000fe4000bf06270 */
[----:B-1----:R-:W1:Y:S01]  /*1a60*/  LDSM.16.M88.4 R24, [R37+UR5] ;  /* 0x000000052518783b */ /* 0x002e620008000200 */
[----:B------:R-:W-:Y:S01]  /*1a70*/  UIADD3 UR13, UR13, 0x1, URZ ;  /* 0x000000010d0d7890 */ /* 0x000fe2000fffe03f */
[----:B------:R-:W-:Y:S01]  /*1a80*/  ISETP.GE.AND P1, PT, R71, UR15, PT ;  /* 0x0000000f47007c0c */ /* 0x000fe2000bf26270 */
[----:B------:R-:W-:Y:S01]  /*1a90*/  HMMA.16816.F32.BF16 R8, R12, R18, R8 ;  /* 0x000000120c08723c */ /* 0x000fe20000041808 */
[----:B------:R-:W-:Y:S01]  /*1aa0*/  LDSM.16.M88.4 R12, [R36+UR4] ;  /* 0x00000004240c783b */ /* 0x000fe20008000200 */
[----:B------:R-:W-:Y:S01]  /*1ab0*/  PLOP3.LUT P0, PT, PT, PT, UP0, 0x80, 0x0 ;  /* 0x000000000000781c */ /* 0x000fe20003f0f008 */
[----:B------:R-:W-:Y:S02]  /*1ac0*/  UIADD3 UR12, UR12, 0x1, URZ ;  /* 0x000000010c0c7890 */ /* 0x000fe4000fffe03f */
[----:B------:R-:W2:Y:S01]  /*1ad0*/  LDSM.16.M88.4 R16, [R35+UR5] ;  /* 0x000000052310783b */ /* 0x000ea20008000200 */
[----:B------:R-:W-:Y:S01]  /*1ae0*/  SEL R72, RZ, 0x10, P1 ;  /* 0x00000010ff487807 */ /* 0x000fe20000800000 */
[----:B------:R-:W-:Y:S02]  /*1af0*/  UISETP.GE.AND UP0, UPT, UR13, 0x4, UPT ;  /* 0x000000040d00788c */ /* 0x000fe4000bf06270 */
[----:B------:R-:W-:Y:S02]  /*1b00*/  UIADD3 UR14, UR14, 0x80, URZ ;  /* 0x000000800e0e7890 */ /* 0x000fe4000fffe03f */
[----:B------:R-:W-:Y:S01]  /*1b10*/  SEL R72, R72, RZ, !P0 ;  /* 0x000000ff48487207 */ /* 0x000fe20004000000 */
[----:B------:R-:W-:Y:S02]  /*1b20*/  USEL UR13, UR13, URZ, !UP0 ;  /* 0x0000003f0d0d7287 */ /* 0x000fe4000c000000 */
[----:B------:R-:W-:Y:S01]  /*1b30*/  UISETP.GE.AND UP0, UPT, UR12, 0x4, UPT ;  /* 0x000000040c00788c */ /* 0x000fe2000bf06270 */
[----:B------:R-:W-:Y:S01]  /*1b40*/  ISETP.NE.U32.AND P3, PT, R72, RZ, PT ;  /* 0x000000ff4800720c */ /* 0x000fe20003f65070 */
[----:B------:R-:W-:Y:S02]  /*1b50*/  ULEA UR26, UR13, UR18, 0xc ;  /* 0x000000120d1a7291 */ /* 0x000fe4000f8e603f */
[----:B------:R-:W-:Y:S02]  /*1b60*/  USEL UR12, UR12, URZ, !UP0 ;  /* 0x0000003f0c0c7287 */ /* 0x000fe4000c000000 */
[----:B------:R-:W-:Y:S02]  /*1b70*/  UISETP.GE.AND UP1, UPT, UR14, UR23, UPT ;  /* 0x000000170e00728c */ /* 0x000fe4000bf26270 */
[C---:B------:R-:W-:Y:S01]  /*1b80*/  VIADD R72, R70.reuse, UR26 ;  /* 0x0000001a46487c36 */ /* 0x040fe20008000000 */
[----:B------:R-:W-:Y:S01]  /*1b90*/  UIADD3 UR15, UR15, -0x80, URZ ;  /* 0xffffff800f0f7890 */ /* 0x000fe2000fffe03f */
[C---:B------:R-:W-:Y:S01]  /*1ba0*/  VIADD R75, R69.reuse, UR26 ;  /* 0x0000001a454b7c36 */ /* 0x040fe20008000000 */
[----:B------:R-:W-:Y:S06]  /*1bb0*/  ULEA UR26, UR13, UR17, 0xe ;  /* 0x000000110d1a7291 */ /* 0x000fec000f8e703f */
[----:B------:R-:W-:Y:S02]  /*1bc0*/  VIADD R74, R70, UR26 ;  /* 0x0000001a464a7c36 */ /* 0x000fe40008000000 */
[----:B------:R-:W-:-:S01]  /*1bd0*/  VIADD R73, R69, UR26 ;  /* 0x0000001a45497c36 */ /* 0x000fc20008000000 */
[----:B-1----:R-:W-:Y:S06]  /*1be0*/  HMMA.16816.F32.BF16 R4, R20, R24, R4 ;  /* 0x000000181404723c */ /* 0x002fec0000041804 */
[----:B------:R-:W-:Y:S01]  /*1bf0*/  HMMA.16816.F32.BF16 R8, R20, R26, R8 ;  /* 0x0000001a1408723c */ /* 0x000fe20000041808 */
[----:B------:R-:W-:Y:S04]  /*1c00*/  LDSM.16.M88.4 R20, [R34+UR4] ;  /* 0x000000042214783b */ /* 0x000fe80008000200 */
[----:B------:R-:W1:Y:S11]  /*1c10*/  LDSM.16.M88.4 R24, [R33+UR5] ;  /* 0x000000052118783b */ /* 0x000e760008000200 */
[----:B------:R-:W-:-:S02]  /*1c20*/  @!UPT UIADD3 URZ, URZ, URZ, URZ ;  /* 0x0000003f3f3ff290 */ /* 0x000fc4000fffe03f */
[----:B--2---:R-:W-:Y:S06]  /*1c30*/  HMMA.16816.F32.BF16 R4, R12, R16, R4 ;  /* 0x000000100c04723c */ /* 0x004fec0000041804 */
[----:B------:R-:W-:Y:S01]  /*1c40*/  HMMA.16816.F32.BF16 R8, R12, R18, R8 ;  /* 0x000000120c08723c */ /* 0x000fe20000041808 */
[----:B------:R-:W-:Y:S04]  /*1c50*/  LDSM.16.M88.4 R12, [R32+UR4] ;  /* 0x00000004200c783b */ /* 0x000fe80008000200 */
[----:B------:R-:W2:Y:S11]  /*1c60*/  LDSM.16.M88.4 R16, [R31+UR5] ;  /* 0x000000051f10783b */ /* 0x000eb60008000200 */
[----:B------:R-:W-:-:S02]  /*1c70*/  @!UPT UIADD3 URZ, URZ, URZ, URZ ;  /* 0x0000003f3f3ff290 */ /* 0x000fc4000fffe03f */
        /* <DEDUP_REMOVED lines=12> */
[----:B------:R-:W-:Y:S01]  /*1d40*/  LDSM.16.M88.4 R20, [R2+UR4] ;  /* 0x000000040214783b */ /* 0x000fe20008000200 */
[----:B------:R-:W-:Y:S03]  /*1d50*/  ULEA UR4, UR12, UR18, 0xc ;  /* 0x000000120c047291 */ /* 0x000fe6000f8e603f */
[----:B------:R-:W1:Y:S01]  /*1d60*/  LDSM.16.M88.4 R24, [R0+UR5] ;  /* 0x000000050018783b */ /* 0x000e620008000200 */
[----:B------:R-:W-:Y:S01]  /*1d70*/  ULEA UR5, UR12, UR17, 0xe ;  /* 0x000000110c057291 */ /* 0x000fe2000f8e703f */
[----:B------:R-:W-:-:S11]  /*1d80*/  BAR.SYNC.DEFER_BLOCKING 0x0 ;  /* 0x0000000000007b1d */ /* 0x000fd60000010000 */
[----:B--2---:R-:W-:Y:S06]  /*1d90*/  HMMA.16816.F32.BF16 R4, R12, R16, R4 ;  /* 0x000000100c04723c */ /* 0x004fec0000041804 */
[----:B------:R-:W-:Y:S11]  /*1da0*/  HMMA.16816.F32.BF16 R8, R12, R18, R8 ;  /* 0x000000120c08723c */ /* 0x000ff60000041808 */
[----:B------:R-:W-:Y:S07]  /*1db0*/  @!UPT UIADD3 URZ, URZ, URZ, URZ ;  /* 0x0000003f3f3ff290 */ /* 0x000fee000fffe03f */
[----:B-1----:R-:W-:Y:S05]  /*1dc0*/  HMMA.16816.F32.BF16 R4, R20, R24, R4 ;  /* 0x000000181404723c */ /* 0x002fea0000041804 */
[----:B------:R-:W-:-:S01]  /*1dd0*/  IADD3 R18, P0, R56, UR10, RZ ;  /* 0x0000000a38127c10 */ /* 0x000fc2000ff1e0ff */
[----:B------:R-:W-:Y:S05]  /*1de0*/  HMMA.16816.F32.BF16 R8, R20, R26, R8 ;  /* 0x0000001a1408723c */ /* 0x000fea0000041808 */
[----:B------:R-:W-:Y:S02]  /*1df0*/  IADD3.X R19, R55, UR9, RZ, P0, !PT ;  /* 0x0000000937137c10 */ /* 0x000fe400087fe4ff */
[----:B------:R-:W-:Y:S03]  /*1e00*/  IADD3 R76, P0, R40, UR10, RZ ;  /* 0x0000000a284c7c10 */ /* 0x000fe6000ff1e0ff */
[----:B------:R-:W-:Y:S01]  /*1e10*/  @!PT LDS RZ, [RZ] ;  /* 0x00000000fffff984 */ /* 0x000fe20000000800 */
[----:B------:R-:W-:Y:S01]  /*1e20*/  @!PT LDS RZ, [RZ] ;  /* 0x00000000fffff984 */ /* 0x000fe20000000800 */
[----:B------:R-:W-:Y:S01]  /*1e30*/  @!PT LDS RZ, [RZ] ;  /* 0x00000000fffff984 */ /* 0x000fe20000000800 */
[----:B------:R1:W-:Y:S01]  /*1e40*/  LDGSTS.E.BYPASS.LTC128B.128 [R72], desc[UR24][R18.64], P3 ;  /* 0x0000000012487fae */ /* 0x0003e20009901d58 */
[----:B------:R-:W-:Y:S02]  /*1e50*/  IADD3.X R77, R39, UR9, RZ, P0, !PT ;  /* 0x00000009274d7c10 */ /* 0x000fe400087fe4ff */
[----:B------:R-:W-:Y:S01]  /*1e60*/  IADD3 R14, P1, R42, UR10, RZ ;  /* 0x0000000a2a0e7c10 */ /* 0x000fe2000ff3e0ff */
[----:B------:R2:W-:Y:S03]  /*1e70*/  LDGSTS.E.BYPASS.LTC128B.128 [R75], desc[UR24][R18.64], P3 ;  /* 0x00000000124b7fae */ /* 0x0005e60009901d58 */
[----:B------:R-:W-:Y:S01]  /*1e80*/  IADD3.X R15, R41, UR9, RZ, P1, !PT ;  /* 0x00000009290f7c10 */ /* 0x000fe20008ffe4ff */
[----:B------:R-:W0:Y:S04]  /*1e90*/  LDGDEPBAR ;  /* 0x00000000000079af */ /* 0x000e280000000000 */
[----:B------:R3:W-:Y:S04]  /*1ea0*/  LDGSTS.E.BYPASS.LTC128B.128 [R74], desc[UR24][R76.64], P3 ;  /* 0x000000004c4a7fae */ /* 0x0007e80009901d58 */
[----:B------:R4:W-:Y:S01]  /*1eb0*/  LDGSTS.E.BYPASS.LTC128B.128 [R73], desc[UR24][R14.64], P3 ;  /* 0x000000000e497fae */ /* 0x0009e20009901d58 */
[----:B-1----:R-:W-:Y:S01]  /*1ec0*/  VIADD R72, R68, UR26 ;  /* 0x0000001a44487c36 */ /* 0x002fe20008000000 */
[----:B--2---:R-:W-:Y:S01]  /*1ed0*/  IADD3 R18, P0, R44, UR10, RZ ;  /* 0x0000000a2c127c10 */ /* 0x004fe2000ff1e0ff */
[----:B------:R-:W-:Y:S03]  /*1ee0*/  VIADD R75, R67, UR26 ;  /* 0x0000001a434b7c36 */ /* 0x000fe60008000000 */
[----:B------:R-:W-:Y:S02]  /*1ef0*/  IADD3.X R19, R43, UR9, RZ, P0, !PT ;  /* 0x000000092b137c10 */ /* 0x000fe400087fe4ff */
[----:B------:R-:W-:Y:S02]  /*1f00*/  IADD3 R24, P0, R48, UR10, RZ ;  /* 0x0000000a30187c10 */ /* 0x000fe4000ff1e0ff */
[----:B---3--:R-:W-:Y:S01]  /*1f10*/  IADD3 R76, P1, R46, UR10, RZ ;  /* 0x0000000a2e4c7c10 */ /* 0x008fe2000ff3e0ff */
[----:B------:R1:W-:Y:S01]  /*1f20*/  LDGSTS.E.BYPASS.LTC128B.128 [R72], desc[UR24][R18.64], P3 ;  /* 0x0000000012487fae */ /* 0x0003e20009901d58 */
[----:B------:R-:W-:Y:S01]  /*1f30*/  IADD3.X R25, R47, UR9, RZ, P0, !PT ;  /* 0x000000092f197c10 */ /* 0x000fe200087fe4ff */
[----:B------:R-:W-:Y:S01]  /*1f40*/  VIADD R74, R65, UR26 ;  /* 0x0000001a414a7c36 */ /* 0x000fe20008000000 */
[----:B------:R-:W-:Y:S01]  /*1f50*/  IADD3.X R77, R45, UR9, RZ, P1, !PT ;  /* 0x000000092d4d7c10 */ /* 0x000fe20008ffe4ff */
[----:B----4-:R-:W-:Y:S01]  /*1f60*/  VIADD R73, R64, UR26 ;  /* 0x0000001a40497c36 */ /* 0x010fe20008000000 */
[----:B------:R-:W-:Y:S02]  /*1f70*/  IADD3 R16, P1, R52, UR10, RZ ;  /* 0x0000000a34107c10 */ /* 0x000fe4000ff3e0ff */
[----:B------:R-:W-:Y:S01]  /*1f80*/  IADD3 R14, P0, R54, UR10, RZ ;  /* 0x0000000a360e7c10 */ /* 0x000fe2000ff1e0ff */
[----:B------:R2:W-:Y:S01]  /*1f90*/  LDGSTS.E.BYPASS.LTC128B.128 [R75], desc[UR24][R76.64], P3 ;  /* 0x000000004c4b7fae */ /* 0x0005e20009901d58 */
[----:B------:R-:W-:Y:S02]  /*1fa0*/  IADD3.X R17, R51, UR9, RZ, P1, !PT ;  /* 0x0000000933117c10 */ /* 0x000fe40008ffe4ff */
[----:B------:R-:W-:Y:S02]  /*1fb0*/  IADD3.X R15, R53, UR9, RZ, P0, !PT ;  /* 0x00000009350f7c10 */ /* 0x000fe400087fe4ff */
[----:B------:R-:W-:Y:S02]  /*1fc0*/  PLOP3.LUT P0, PT, PT, PT, UP1, 0x80, 0x0 ;  /* 0x000000000000781c */ /* 0x000fe40003f0f018 */
[----:B-1----:R-:W-:Y:S01]  /*1fd0*/  IADD3 R18, P2, R50, UR10, RZ ;  /* 0x0000000a32127c10 */ /* 0x002fe2000ff5e0ff */
[----:B------:R-:W-:Y:S01]  /*1fe0*/  VIADD R72, R63, UR26 ;  /* 0x0000001a3f487c36 */ /* 0x000fe20008000000 */
[----:B------:R-:W-:Y:S02]  /*1ff0*/  UIADD3 UR10, UP0, UR10, 0x100, URZ ;  /* 0x000001000a0a7890 */ /* 0x000fe4000ff1e03f */
[----:B------:R-:W-:Y:S02]  /*2000*/  IADD3.X R19, R49, UR9, RZ, P2, !PT ;  /* 0x0000000931137c10 */ /* 0x000fe400097fe4ff */
[----:B------:R-:W-:Y:S01]  /*2010*/  UIADD3.X UR9, URZ, UR9, URZ, UP0, !UPT ;  /* 0x000000093f097290 */ /* 0x000fe200087fe43f */
[----:B--2---:R-:W-:Y:S05]  /*2020*/  VIADD R76, R66, UR26 ;  /* 0x0000001a424c7c36 */ /* 0x004fea0008000000 */
[----:B------:R-:W-:Y:S04]  /*2030*/  LDGSTS.E.BYPASS.LTC128B.128 [R76], desc[UR24][R24.64], P3 ;  /* 0x00000000184c7fae */ /* 0x000fe80009901d58 */
[----:B------:R-:W-:Y:S04]  /*2040*/  LDGSTS.E.BYPASS.LTC128B.128 [R74], desc[UR24][R18.64], P3 ;  /* 0x00000000124a7fae */ /* 0x000fe80009901d58 */
[----:B------:R-:W-:Y:S04]  /*2050*/  LDGSTS.E.BYPASS.LTC128B.128 [R73], desc[UR24][R16.64], P3 ;  /* 0x0000000010497fae */ /* 0x000fe80009901d58 */
[----:B------:R2:W-:Y:S04]  /*2060*/  LDGSTS.E.BYPASS.LTC128B.128 [R72], desc[UR24][R14.64], P3 ;  /* 0x000000000e487fae */ /* 0x0005e80009901d58 */
[----:B------:R-:W0:Y:S01]  /*2070*/  LDGDEPBAR ;  /* 0x00000000000079af */ /* 0x000e220000000000 */
[----:B------:R-:W-:Y:S04]  /*2080*/  DEPBAR.LE SB0, 0x6 ;  /* 0x000081800000791a */ /* 0x000fe80000000000 */
[----:B------:R-:W-:Y:S06]  /*2090*/  BAR.SYNC.DEFER_BLOCKING 0x0 ;  /* 0x0000000000007b1d */ /* 0x000fec0000010000 */
[----:B--2---:R1:W3:Y:S04]  /*20a0*/  LDSM.16.M88.4 R12, [R60+UR4] ;  /* 0x000000043c0c783b */ /* 0x0042e80008000200 */
[----:B------:R1:W3:Y:S01]  /*20b0*/  LDSM.16.M88.4 R16, [R58+UR5] ;  /* 0x000000053a10783b */ /* 0x0002e20008000200 */
[----:B------:R-:W-:Y:S08]  /*20c0*/  @!P0 BRA `(.L_x_1) ;  /* 0xfffffff800588947 */ /* 0x000ff0000383ffff */
.L_x_0:
[----:B------:R-:W-:Y:S01]  /*20d0*/  IABS R0, UR11 ;  /* 0x0000000b00007c13 */ /* 0x000fe20008000000 */
[----:B------:R-:W-:Y:S01]  /*20e0*/  UISETP.GE.AND UP1, UPT, UR11, URZ, UPT ;  /* 0x0000003f0b00728c */ /* 0x000fe2000bf26270 */
[----:B------:R-:W-:-:S04]  /*20f0*/  DEPBAR.LE SB0, 0x0 ;  /* 0x000080000000791a */ /* 0x000fc80000000000 */
[----:B------:R-:W-:Y:S01]  /*2100*/  R2UR UR4, R0 ;  /* 0x00000000000472ca */ /* 0x000fe200000e0000 */
[C---:B------:R-:W-:Y:S01]  /*2110*/  IMAD.SHL.U32 R3, R57.reuse, 0x2, RZ ;  /* 0x0000000239037824 */ /* 0x040fe200078e00ff */
[----:B------:R-:W-:Y:S01]  /*2120*/  LOP3.LUT R2, R57, 0x1f, RZ, 0xc0, !PT ;  /* 0x0000001f39027812 */ /* 0x000fe200078ec0ff */
[----:B------:R-:W-:Y:S01]  /*2130*/  IMAD.SHL.U32 R0, R59, 0x8, RZ ;  /* 0x000000083b007824 */ /* 0x000fe200078e00ff */
[----:B------:R-:W-:Y:S01]  /*2140*/  F2FP.BF16.F32.PACK_AB R4, R5, R4 ;  /* 0x000000040504723e */ /* 0x000fe200000010ff */
[----:B--23--:R-:W2:Y:S01]  /*2150*/  LDC.64 R12, c[0x0][0x220] ;  /* 0x00008800ff0c7b82 */ /* 0x00cea20000000a00 */
[----:B------:R-:W-:Y:S02]  /*2160*/  F2FP.BF16.F32.PACK_AB R6, R7, R6 ;  /* 0x000000060706723e */ /* 0x000fe400000010ff */
[----:B------:R-:W-:Y:S02]  /*2170*/  LOP3.LUT R0, R0, 0x6, R3, 0xf8, !PT ;  /* 0x0000000600007812 */ /* 0x000fe400078ef803 */
[----:B------:R-:W-:Y:S01]  /*2180*/  SHF.R.U32.HI R3, RZ, 0x2, R2 ;  /* 0x00000002ff037819 */ /* 0x000fe20000011602 */
[----:B------:R-:W-:Y:S01]  /*2190*/  IMAD.SHL.U32 R2, R59, 0x4, RZ ;  /* 0x000000043b027824 */ /* 0x000fe200078e00ff */
[----:B------:R-:W-:Y:S01]  /*21a0*/  F2FP.BF16.F32.PACK_AB R8, R9, R8 ;  /* 0x000000080908723e */ /* 0x000fe200000010ff */
[----:B------:R-:W-:Y:S01]  /*21b0*/  UIMAD.WIDE.U32 UR12, UR21, UR4, URZ ;  /* 0x00000004150c72a5 */ /* 0x000fe2000f8e003f */
[----:B------:R-:W-:Y:S01]  /*21c0*/  F2FP.BF16.F32.PACK_AB R10, R11, R10 ;  /* 0x0000000a0b0a723e */ /* 0x000fe200000010ff */
[----:B------:R-:W-:Y:S01]  /*21d0*/  IMAD R0, R3, 0x48, R0 ;  /* 0x0000004803007824 */ /* 0x000fe200078e0200 */
[----:B------:R-:W-:Y:S01]  /*21e0*/  LOP3.LUT R61, R2, R61, RZ, 0xfc, !PT ;  /* 0x0000003d023d7212 */ /* 0x000fe200078efcff */
[----:B------:R-:W-:-:S03]  /*21f0*/  IMAD.U32 R2, RZ, RZ, UR6 ;  /* 0x00000006ff027e24 */ /* 0x000fc6000f8e00ff */
[----:B------:R-:W-:Y:S01]  /*2200*/  UMOV UR5, UR13 ;  /* 0x0000000d00057c82 */ /* 0x000fe20008000000 */
[----:B------:R-:W-:Y:S01]  /*2210*/  LEA R3, R0, UR18, 0x1 ;  /* 0x0000001200037c11 */ /* 0x000fe2000f8e08ff */
[----:B------:R-:W-:Y:S01]  /*2220*/  UIMAD UR4, UR5, UR7, UR4 ;  /* 0x00000007050472a4 */ /* 0x000fe2000f8e0204 */
[----:B------:R-:W-:Y:S01]  /*2230*/  BAR.SYNC.DEFER_BLOCKING 0x0 ;  /* 0x0000000000007b1d */ /* 0x000fe20000010000 */
[----:B------:R-:W-:Y:S01]  /*2240*/  SHF.R.U32.HI R0, RZ, 0x3, R57 ;  /* 0x00000003ff007819 */ /* 0x000fe20000011639 */
[----:B------:R-:W-:Y:S01]  /*2250*/  IMAD.SHL.U32 R57, R57, 0x8, RZ ;  /* 0x0000000839397824 */ /* 0x000fe200078e00ff */
[----:B------:R-:W-:Y:S02]  /*2260*/  UISETP.GT.U32.AND UP0, UPT, UR8, UR4, UPT ;  /* 0x000000040800728c */ /* 0x000fe4000bf04070 */
[----:B------:R-:W-:Y:S02]  /*2270*/  SGXT.U32 R0, R0, 0x4 ;  /* 0x000000040000781a */ /* 0x000fe40000000000 */
[----:B------:R-:W-:-:S05]  /*2280*/  LOP3.LUT R57, R2, 0x38, R57, 0xf8, !PT ;  /* 0x0000003802397812 */ /* 0x000fca00078ef839 */
[----:B--2---:R-:W-:Y:S02]  /*2290*/  IMAD.WIDE R12, R57, 0x2, R12 ;  /* 0x00000002390c7825 */ /* 0x004fe400078e020c */
[----:B------:R-:W-:-:S04]  /*22a0*/  @!UP0 UIADD3 UR4, UR4, -UR8, URZ ;  /* 0x8000000804048290 */ /* 0x000fc8000fffe03f */
[----:B------:R-:W-:Y:S01]  /*22b0*/  UISETP.GT.U32.AND UP0, UPT, UR8, UR4, UPT ;  /* 0x000000040800728c */ /* 0x000fe2000bf04070 */
[----:B------:R2:W-:Y:S04]  /*22c0*/  STS [R3], R4 ;  /* 0x0000000403007388 */ /* 0x0005e80000000800 */
[----:B------:R2:W-:Y:S06]  /*22d0*/  STS [R3+0x480], R6 ;  /* 0x0004800603007388 */ /* 0x0005ec0000000800 */
[----:B------:R-:W-:-:S02]  /*22e0*/  @!UP0 UIADD3 UR4, UR4, -UR8, URZ ;  /* 0x8000000804048290 */ /* 0x000fc4000fffe03f */
[----:B------:R-:W-:Y:S01]  /*22f0*/  UISETP.NE.AND UP0, UPT, UR20, URZ, UPT ;  /* 0x0000003f1400728c */ /* 0x000fe2000bf05270 */
[----:B------:R2:W-:Y:S01]  /*2300*/  STS [R3+0x40], R8 ;  /* 0x0000400803007388 */ /* 0x0005e20000000800 */
[----:B------:R-:W-:-:S03]  /*2310*/  @!UP1 UIADD3 UR4, -UR4, URZ, URZ ;  /* 0x0000003f04049290 */ /* 0x000fc6000fffe13f */
[----:B------:R2:W-:Y:S01]  /*2320*/  STS [R3+0x4c0], R10 ;  /* 0x0004c00a03007388 */ /* 0x0005e20000000800 */
[----:B------:R-:W-:-:S04]  /*2330*/  USEL UR4, UR19, UR4, !UP0 ;  /* 0x0000000413047287 */ /* 0x000fc8000c000000 */
[----:B------:R-:W-:-:S04]  /*2340*/  ULEA UR4, UR22, UR4, 0x3 ;  /* 0x0000000416047291 */ /* 0x000fc8000f8e183f */
[----:B------:R-:W-:-:S06]  /*2350*/  USHF.L.U32 UR4, UR4, 0x4, URZ ;  /* 0x0000000404047899 */ /* 0x000fcc000800063f */
[----:B------:R-:W-:Y:S01]  /*2360*/  LOP3.LUT R0, R0, UR4, RZ, 0xfc, !PT ;  /* 0x0000000400007c12 */ /* 0x000fe2000f8efcff */
[----:B------:R-:W-:Y:S03]  /*2370*/  BAR.SYNC.DEFER_BLOCKING 0x0 ;  /* 0x0000000000007b1d */ /* 0x000fe60000010000 */
[----:B------:R-:W-:Y:S01]  /*2380*/  ISETP.GE.AND P0, PT, R0, 0x1, PT ;  /* 0x000000010000780c */ /* 0x000fe20003f06270 */
[----:B------:R-:W-:-:S03]  /*2390*/  IMAD R0, R61, 0x9, R62 ;  /* 0x000000093d007824 */ /* 0x000fc600078e023e */
[----:B------:R-:W-:Y:S01]  /*23a0*/  ISETP.LT.AND P0, PT, R57, 0xc00, !P0 ;  /* 0x00000c003900780c */ /* 0x000fe20004701270 */
[----:B------:R-:W-:-:S05]  /*23b0*/  IMAD.SHL.U32 R0, R0, 0x8, RZ ;  /* 0x0000000800007824 */ /* 0x000fca00078e00ff */
[----:B------:R-:W-:-:S07]  /*23c0*/  LEA R0, R0, UR18, 0x1 ;  /* 0x0000001200007c11 */ /* 0x000fce000f8e08ff */
[----:B--2---:R-:W-:Y:S05]  /*23d0*/  @!P0 EXIT ;  /* 0x000000000000894d */ /* 0x004fea0003800000 */
[----:B------:R-:W1:Y:S04]  /*23e0*/  LDS.128 R4, [R0] ;  /* 0x0000000000047984 */ /* 0x000e680000000c00 */
[----:B-1----:R-:W-:Y:S01]  /*23f0*/  STG.E.128 desc[UR24][R12.64], R4 ;  /* 0x000000040c007986 */ /* 0x002fe2000c101d18 */
[----:B------:R-:W-:Y:S05]  /*2400*/  EXIT ;  /* 0x000000000000794d */ /* 0x000fea0003800000 */
.L_x_2:
[----:B------:R-:W-:-:S00]  /*2410*/  BRA `(.L_x_2) ;  /* 0xfffffffc00fc7947 */ /* 0x000fc0000383ffff */
[----:B------:R-:W-:-:S00]  /*2420*/  NOP ;  /* 0x0000000000007918 */ /* 0x000fc00000000000 */
        /* <DEDUP_REMOVED lines=13> */
.L_x_3:


//--------------------- .nv.shared.triton_mm      --------------------------
	.section	.nv.shared.triton_mm,"aw",@nobits
	.sectionflags	@""
	.align	16
	.zero		1024


//--------------------- .nv.constant0.triton_mm   --------------------------
	.section	.nv.constant0.triton_mm,"a",@progbits
	.sectionflags	@""
	.align	4
.nv.constant0.triton_mm:
	.zero		556
